	.version 1.4
	.target sm_10, map_f64_to_f32
	// compiled with /usr/local/cuda-5.0/open64/lib//be
	// nvopencc 4.1 built on 2012-09-21

	//-----------------------------------------------------------
	// Compiling /tmp/tmpxft_00003c20_00000000-9_gib_cuda_checksum.cpp3.i (/tmp/ccBI#.Ue2Hwf)
	//-----------------------------------------------------------

	//-----------------------------------------------------------
	// Options:
	//-----------------------------------------------------------
	//  Target:ptx, ISA:sm_10, Endian:little, Pointer Size:64
	//  -O3	(Optimization level)
	//  -g0	(Debug level)
	//  -m2	(Report advisories)
	//-----------------------------------------------------------

	.file	1	"<command-line>"
	.file	2	"/tmp/tmpxft_00003c20_00000000-8_gib_cuda_checksum.cudafe2.gpu"
	.file	3	"/home/dzhao/fusionfs/src/gibraltar/src/gib_cuda_checksum.cu"
	.file	4	"/home/skrieder/gcc/lib64/gcc/x86_64-unknown-linux-gnu/4.6.3/include/stddef.h"
	.file	5	"/usr/local/cuda-5.0/bin/../include/crt/device_runtime.h"
	.file	6	"/usr/local/cuda-5.0/bin/../include/host_defines.h"
	.file	7	"/usr/local/cuda-5.0/bin/../include/builtin_types.h"
	.file	8	"/usr/local/cuda-5.0/bin/../include/device_types.h"
	.file	9	"/usr/local/cuda-5.0/bin/../include/driver_types.h"
	.file	10	"/usr/local/cuda-5.0/bin/../include/surface_types.h"
	.file	11	"/usr/local/cuda-5.0/bin/../include/texture_types.h"
	.file	12	"/usr/local/cuda-5.0/bin/../include/vector_types.h"
	.file	13	"/usr/local/cuda-5.0/bin/../include/device_launch_parameters.h"
	.file	14	"/usr/local/cuda-5.0/bin/../include/crt/storage_class.h"
	.file	15	"/usr/local/cuda-5.0/bin/../include/common_functions.h"
	.file	16	"/usr/local/cuda-5.0/bin/../include/math_functions.h"
	.file	17	"/usr/local/cuda-5.0/bin/../include/math_constants.h"
	.file	18	"/usr/local/cuda-5.0/bin/../include/device_functions.h"
	.file	19	"/usr/local/cuda-5.0/bin/../include/sm_11_atomic_functions.h"
	.file	20	"/usr/local/cuda-5.0/bin/../include/sm_12_atomic_functions.h"
	.file	21	"/usr/local/cuda-5.0/bin/../include/sm_13_double_functions.h"
	.file	22	"/usr/local/cuda-5.0/bin/../include/sm_20_atomic_functions.h"
	.file	23	"/usr/local/cuda-5.0/bin/../include/sm_35_atomic_functions.h"
	.file	24	"/usr/local/cuda-5.0/bin/../include/sm_20_intrinsics.h"
	.file	25	"/usr/local/cuda-5.0/bin/../include/sm_30_intrinsics.h"
	.file	26	"/usr/local/cuda-5.0/bin/../include/sm_35_intrinsics.h"
	.file	27	"/usr/local/cuda-5.0/bin/../include/surface_functions.h"
	.file	28	"/usr/local/cuda-5.0/bin/../include/texture_fetch_functions.h"
	.file	29	"/usr/local/cuda-5.0/bin/../include/texture_indirect_functions.h"
	.file	30	"/usr/local/cuda-5.0/bin/../include/surface_indirect_functions.h"
	.file	31	"/usr/local/cuda-5.0/bin/../include/math_functions_dbl_ptx1.h"

	.global .align 1 .b8 gf_log_d[256];
	.global .align 1 .b8 gf_ilog_d[256];
	.shared .align 1 .b8 sh_log[256];
	.shared .align 1 .b8 sh_ilog[256];
	.const .align 1 .b8 F_d[6];

	.entry _Z13gib_recover_dP11shmem_bytesii (
		.param .u64 __cudaparm__Z13gib_recover_dP11shmem_bytesii_bufs,
		.param .s32 __cudaparm__Z13gib_recover_dP11shmem_bytesii_buf_size,
		.param .s32 __cudaparm__Z13gib_recover_dP11shmem_bytesii_recover_last)
	{
	.reg .u16 %rh<14>;
	.reg .u32 %r<73>;
	.reg .u64 %rd<54>;
	.reg .pred %p<15>;
	.local .align 4 .b8 __cuda___cuda_local_var_14801_15_non_const_out_168[8];
	.loc	3	59	0
$LDWbegin__Z13gib_recover_dP11shmem_bytesii:
	.loc	3	63	0
	cvt.u32.u16 	%r1, %tid.x;
	mov.u32 	%r2, 63;
	setp.gt.u32 	%p1, %r1, %r2;
	@%p1 bra 	$Lt_0_8706;
	.loc	3	52	0
	mov.u64 	%rd1, sh_log;
	mov.u64 	%rd2, sh_ilog;
	mul24.lo.s32 	%r3, %r1, 4;
	cvt.u64.s32 	%rd3, %r3;
	cvt.s64.s32 	%rd4, %r1;
	mul.wide.s32 	%rd5, %r1, 4;
	mov.u64 	%rd6, gf_log_d;
	add.u64 	%rd7, %rd3, %rd6;
	ld.global.s32 	%r4, [%rd7+0];
	add.u64 	%rd8, %rd5, %rd1;
	st.shared.s32 	[%rd8+0], %r4;
	.loc	3	53	0
	mov.u64 	%rd9, gf_ilog_d;
	add.u64 	%rd10, %rd3, %rd9;
	ld.global.s32 	%r5, [%rd10+0];
	add.u64 	%rd11, %rd5, %rd2;
	st.shared.s32 	[%rd11+0], %r5;
$Lt_0_8706:
	.loc	3	63	0
	mov.u64 	%rd1, sh_log;
	mov.u64 	%rd2, sh_ilog;
	.loc	3	70	0
	mov.s32 	%r6, 0;
	st.local.s32 	[__cuda___cuda_local_var_14801_15_non_const_out_168+0], %r6;
	mov.s32 	%r7, 0;
	st.local.s32 	[__cuda___cuda_local_var_14801_15_non_const_out_168+4], %r7;
	.loc	3	72	0
	bar.sync 	0;
	ld.param.s32 	%r8, [__cudaparm__Z13gib_recover_dP11shmem_bytesii_buf_size];
	shr.s32 	%r9, %r8, 31;
	mov.s32 	%r10, 3;
	and.b32 	%r11, %r9, %r10;
	add.s32 	%r12, %r11, %r8;
	shr.s32 	%r13, %r12, 2;
	cvt.u32.u16 	%r14, %ctaid.x;
	cvt.u32.u16 	%r15, %ntid.x;
	mul24.lo.u32 	%r16, %r14, %r15;
	ld.param.s32 	%r17, [__cudaparm__Z13gib_recover_dP11shmem_bytesii_recover_last];
	mov.s32 	%r18, 0;
	setp.gt.s32 	%p2, %r17, %r18;
	add.u32 	%r19, %r16, %r1;
	cvt.s64.s32 	%rd12, %r13;
	mul.wide.s32 	%rd13, %r13, 4;
	ld.param.u64 	%rd14, [__cudaparm__Z13gib_recover_dP11shmem_bytesii_bufs];
	cvt.s64.s32 	%rd15, %r19;
	mul.wide.s32 	%rd16, %r19, 4;
	add.u64 	%rd17, %rd14, %rd16;
	mov.s32 	%r20, 0;
	mov.u64 	%rd18, F_d;
	mov.u64 	%rd19, __cuda___cuda_local_var_14801_15_non_const_out_168;
$Lt_0_9730:
 //<loop> Loop body line 72, nesting depth: 1, iterations: 3
	.loc	3	75	0
	ld.global.s32 	%r21, [%rd17+0];
	mov.s32 	%r22, %r21;
	@!%p2 bra 	$Lt_0_9986;
	.loc	3	72	0
	ld.param.s32 	%r17, [__cudaparm__Z13gib_recover_dP11shmem_bytesii_recover_last];
	.loc	3	75	0
	mov.s32 	%r23, %r17;
	mul.lo.s32 	%r24, %r17, 3;
	shl.b32 	%r25, %r22, 24;
	shr.u32 	%r26, %r25, 24;
	mov.s32 	%r27, %r26;
	mov.u32 	%r28, 0;
	setp.ne.u32 	%p3, %r27, %r28;
	shl.b32 	%r29, %r22, 16;
	shr.u32 	%r30, %r29, 24;
	mov.s32 	%r31, %r30;
	mov.u32 	%r32, 0;
	setp.ne.u32 	%p4, %r31, %r32;
	shl.b32 	%r33, %r22, 8;
	shr.u32 	%r34, %r33, 24;
	mov.s32 	%r35, %r34;
	mov.u32 	%r36, 0;
	setp.ne.u32 	%p5, %r35, %r36;
	mov.u32 	%r37, %r22;
	shr.u32 	%r38, %r37, 24;
	mov.s32 	%r39, %r38;
	mov.u32 	%r40, 0;
	setp.ne.u32 	%p6, %r39, %r40;
	mov.s32 	%r41, %r20;
	add.s32 	%r42, %r24, %r20;
	cvt.s64.s32 	%rd20, %r20;
	add.u64 	%rd21, %rd20, %rd18;
	mov.s32 	%r43, 0;
	mov.s32 	%r44, %r23;
$Lt_0_10498:
 //<loop> Loop body line 75, nesting depth: 2, estimated iterations: unknown
	.loc	3	82	0
	ld.const.u8 	%r45, [%rd21+0];
	cvt.u64.u32 	%rd22, %r45;
	add.u64 	%rd23, %rd22, %rd1;
	ld.shared.u8 	%r46, [%rd23+0];
	@!%p3 bra 	$Lt_0_10754;
	.loc	3	85	0
	cvt.u64.u32 	%rd24, %r27;
	add.u64 	%rd25, %rd24, %rd1;
	ld.shared.u8 	%r47, [%rd25+0];
	.loc	3	82	0
	ld.shared.u8 	%r46, [%rd23+0];
	.loc	3	85	0
	add.s32 	%r48, %r46, %r47;
	.loc	3	87	0
	cvt.s64.s32 	%rd26, %r43;
	mul.wide.s32 	%rd27, %r43, 4;
	add.u64 	%rd28, %rd19, %rd27;
	ld.local.u8 	%rh1, [%rd28+0];
	sub.s32 	%r49, %r48, 255;
	mov.s32 	%r50, 254;
	setp.gt.s32 	%p7, %r48, %r50;
	selp.s32 	%r51, %r49, %r48, %p7;
	cvt.s64.s32 	%rd29, %r51;
	add.u64 	%rd30, %rd29, %rd2;
	ld.shared.u8 	%rh2, [%rd30+0];
	xor.b16 	%rh3, %rh1, %rh2;
	st.local.u8 	[%rd28+0], %rh3;
$Lt_0_10754:
	@!%p4 bra 	$Lt_0_11266;
	.loc	3	85	0
	cvt.u64.u32 	%rd31, %r31;
	add.u64 	%rd32, %rd31, %rd1;
	ld.shared.u8 	%r52, [%rd32+0];
	.loc	3	82	0
	ld.shared.u8 	%r46, [%rd23+0];
	.loc	3	85	0
	add.s32 	%r48, %r46, %r52;
	.loc	3	87	0
	cvt.s64.s32 	%rd33, %r43;
	mul.wide.s32 	%rd34, %r43, 4;
	add.u64 	%rd28, %rd19, %rd34;
	sub.s32 	%r53, %r48, 255;
	mov.s32 	%r54, 254;
	setp.gt.s32 	%p8, %r48, %r54;
	selp.s32 	%r55, %r53, %r48, %p8;
	cvt.s64.s32 	%rd35, %r55;
	add.u64 	%rd36, %rd35, %rd2;
	ld.shared.u8 	%rh4, [%rd36+0];
	ld.local.u8 	%rh5, [%rd28+1];
	xor.b16 	%rh6, %rh4, %rh5;
	st.local.u8 	[%rd28+1], %rh6;
$Lt_0_11266:
	@!%p5 bra 	$Lt_0_11778;
	.loc	3	85	0
	cvt.u64.u32 	%rd37, %r35;
	add.u64 	%rd38, %rd37, %rd1;
	ld.shared.u8 	%r56, [%rd38+0];
	.loc	3	82	0
	ld.shared.u8 	%r46, [%rd23+0];
	.loc	3	85	0
	add.s32 	%r48, %r46, %r56;
	.loc	3	87	0
	cvt.s64.s32 	%rd39, %r43;
	mul.wide.s32 	%rd40, %r43, 4;
	add.u64 	%rd28, %rd19, %rd40;
	sub.s32 	%r57, %r48, 255;
	mov.s32 	%r58, 254;
	setp.gt.s32 	%p9, %r48, %r58;
	selp.s32 	%r59, %r57, %r48, %p9;
	cvt.s64.s32 	%rd41, %r59;
	add.u64 	%rd42, %rd41, %rd2;
	ld.shared.u8 	%rh7, [%rd42+0];
	ld.local.u8 	%rh8, [%rd28+2];
	xor.b16 	%rh9, %rh7, %rh8;
	st.local.u8 	[%rd28+2], %rh9;
$Lt_0_11778:
	@!%p6 bra 	$Lt_0_12290;
	.loc	3	85	0
	cvt.u64.u32 	%rd43, %r39;
	add.u64 	%rd44, %rd43, %rd1;
	ld.shared.u8 	%r60, [%rd44+0];
	.loc	3	82	0
	ld.shared.u8 	%r46, [%rd23+0];
	.loc	3	85	0
	add.s32 	%r48, %r46, %r60;
	.loc	3	87	0
	cvt.s64.s32 	%rd45, %r43;
	mul.wide.s32 	%rd46, %r43, 4;
	add.u64 	%rd28, %rd19, %rd46;
	sub.s32 	%r61, %r48, 255;
	mov.s32 	%r62, 254;
	setp.gt.s32 	%p10, %r48, %r62;
	selp.s32 	%r63, %r61, %r48, %p10;
	cvt.s64.s32 	%rd47, %r63;
	add.u64 	%rd48, %rd47, %rd2;
	ld.shared.u8 	%rh10, [%rd48+0];
	ld.local.u8 	%rh11, [%rd28+3];
	xor.b16 	%rh12, %rh10, %rh11;
	st.local.u8 	[%rd28+3], %rh12;
$Lt_0_12290:
	add.s32 	%r43, %r43, 1;
	add.s32 	%r41, %r41, 3;
	add.u64 	%rd21, %rd21, 3;
	setp.ne.s32 	%p11, %r41, %r42;
	@%p11 bra 	$Lt_0_10498;
$Lt_0_9986:
	add.s32 	%r20, %r20, 1;
	add.u64 	%rd17, %rd17, %rd13;
	mov.u32 	%r64, 3;
	setp.ne.s32 	%p12, %r20, %r64;
	@%p12 bra 	$Lt_0_9730;
	@!%p2 bra 	$Lt_0_13314;
	.loc	3	72	0
	ld.param.s32 	%r17, [__cudaparm__Z13gib_recover_dP11shmem_bytesii_recover_last];
	.loc	3	87	0
	mov.s32 	%r65, %r17;
	mov.s32 	%r66, 3;
	add.s32 	%r67, %r17, 3;
	mov.u64 	%rd49, __cuda___cuda_local_var_14801_15_non_const_out_168;
	mul.lo.s32 	%r68, %r13, 3;
	add.s32 	%r69, %r19, %r68;
	cvt.s64.s32 	%rd50, %r69;
	mul.wide.s32 	%rd51, %r69, 4;
	.loc	3	72	0
	ld.param.u64 	%rd14, [__cudaparm__Z13gib_recover_dP11shmem_bytesii_bufs];
	.loc	3	87	0
	add.u64 	%rd52, %rd14, %rd51;
	mov.s32 	%r70, %r65;
$Lt_0_13826:
 //<loop> Loop body line 87, nesting depth: 1, estimated iterations: unknown
	.loc	3	96	0
	ld.local.s32 	%r71, [%rd49+0];
	st.global.s32 	[%rd52+0], %r71;
	add.s32 	%r66, %r66, 1;
	add.u64 	%rd52, %rd52, %rd13;
	add.u64 	%rd49, %rd49, 4;
	setp.ne.s32 	%p13, %r66, %r67;
	@%p13 bra 	$Lt_0_13826;
$Lt_0_13314:
	.loc	3	97	0
	exit;
$LDWend__Z13gib_recover_dP11shmem_bytesii:
	} // _Z13gib_recover_dP11shmem_bytesii

	.entry _Z14gib_checksum_dP11shmem_bytesi (
		.param .u64 __cudaparm__Z14gib_checksum_dP11shmem_bytesi_bufs,
		.param .s32 __cudaparm__Z14gib_checksum_dP11shmem_bytesi_buf_size)
	{
	.reg .u16 %rh<14>;
	.reg .u32 %r<68>;
	.reg .u64 %rd<56>;
	.reg .pred %p<13>;
	.local .align 4 .b8 __cuda___cuda_local_var_14850_15_non_const_out_161068[12];
	.loc	3	103	0
$LDWbegin__Z14gib_checksum_dP11shmem_bytesi:
	.loc	3	112	0
	cvt.u32.u16 	%r1, %tid.x;
	mov.u32 	%r2, 63;
	setp.gt.u32 	%p1, %r1, %r2;
	@%p1 bra 	$Lt_1_8706;
	.loc	3	52	0
	mov.u64 	%rd1, sh_log;
	mov.u64 	%rd2, sh_ilog;
	mul24.lo.s32 	%r3, %r1, 4;
	cvt.u64.s32 	%rd3, %r3;
	cvt.s64.s32 	%rd4, %r1;
	mul.wide.s32 	%rd5, %r1, 4;
	mov.u64 	%rd6, gf_log_d;
	add.u64 	%rd7, %rd3, %rd6;
	ld.global.s32 	%r4, [%rd7+0];
	add.u64 	%rd8, %rd5, %rd1;
	st.shared.s32 	[%rd8+0], %r4;
	.loc	3	53	0
	mov.u64 	%rd9, gf_ilog_d;
	add.u64 	%rd10, %rd3, %rd9;
	ld.global.s32 	%r5, [%rd10+0];
	add.u64 	%rd11, %rd5, %rd2;
	st.shared.s32 	[%rd11+0], %r5;
$Lt_1_8706:
	.loc	3	112	0
	mov.u64 	%rd1, sh_log;
	mov.u64 	%rd2, sh_ilog;
	.loc	3	119	0
	mov.s32 	%r6, 0;
	st.local.s32 	[__cuda___cuda_local_var_14850_15_non_const_out_161068+0], %r6;
	mov.s32 	%r7, 0;
	st.local.s32 	[__cuda___cuda_local_var_14850_15_non_const_out_161068+4], %r7;
	mov.s32 	%r8, 0;
	st.local.s32 	[__cuda___cuda_local_var_14850_15_non_const_out_161068+8], %r8;
	.loc	3	121	0
	bar.sync 	0;
	ld.param.s32 	%r9, [__cudaparm__Z14gib_checksum_dP11shmem_bytesi_buf_size];
	shr.s32 	%r10, %r9, 31;
	mov.s32 	%r11, 3;
	and.b32 	%r12, %r10, %r11;
	add.s32 	%r13, %r12, %r9;
	shr.s32 	%r14, %r13, 2;
	cvt.u32.u16 	%r15, %ctaid.x;
	cvt.u32.u16 	%r16, %ntid.x;
	mul24.lo.u32 	%r17, %r15, %r16;
	add.u32 	%r18, %r17, %r1;
	mov.s64 	%rd12, 0;
	cvt.s64.s32 	%rd13, %r14;
	mul.wide.s32 	%rd14, %r14, 4;
	ld.param.u64 	%rd15, [__cudaparm__Z14gib_checksum_dP11shmem_bytesi_bufs];
	cvt.s64.s32 	%rd16, %r18;
	mul.wide.s32 	%rd17, %r18, 4;
	add.u64 	%rd18, %rd15, %rd17;
	mov.s32 	%r19, 0;
	mov.u64 	%rd19, __cuda___cuda_local_var_14850_15_non_const_out_161068;
	mov.u64 	%rd20, F_d;
$Lt_1_9730:
 //<loop> Loop body line 121, nesting depth: 1, iterations: 3
	.loc	3	124	0
	ld.global.s32 	%r20, [%rd18+0];
	mov.s32 	%r21, %r20;
	shl.b32 	%r22, %r21, 24;
	shr.u32 	%r23, %r22, 24;
	mov.s32 	%r24, %r23;
	mov.u32 	%r25, 0;
	setp.ne.u32 	%p2, %r24, %r25;
	shl.b32 	%r26, %r21, 16;
	shr.u32 	%r27, %r26, 24;
	mov.s32 	%r28, %r27;
	mov.u32 	%r29, 0;
	setp.ne.u32 	%p3, %r28, %r29;
	shl.b32 	%r30, %r21, 8;
	shr.u32 	%r31, %r30, 24;
	mov.s32 	%r32, %r31;
	mov.u32 	%r33, 0;
	setp.ne.u32 	%p4, %r32, %r33;
	mov.u32 	%r34, %r21;
	shr.u32 	%r35, %r34, 24;
	mov.s32 	%r36, %r35;
	mov.u32 	%r37, 0;
	setp.ne.u32 	%p5, %r36, %r37;
	mov.s32 	%r38, %r19;
	add.s32 	%r39, %r19, 9;
	add.u64 	%rd21, %rd12, %rd20;
	mov.s32 	%r40, 0;
$Lt_1_10498:
 //<loop> Loop body line 124, nesting depth: 2, iterations: 3
	.loc	3	130	0
	ld.const.u8 	%r41, [%rd21+0];
	cvt.u64.u32 	%rd22, %r41;
	add.u64 	%rd23, %rd22, %rd1;
	ld.shared.u8 	%r42, [%rd23+0];
	@!%p2 bra 	$Lt_1_10754;
	.loc	3	133	0
	cvt.u64.u32 	%rd24, %r24;
	add.u64 	%rd25, %rd24, %rd1;
	ld.shared.u8 	%r43, [%rd25+0];
	.loc	3	130	0
	ld.shared.u8 	%r42, [%rd23+0];
	.loc	3	133	0
	add.s32 	%r44, %r42, %r43;
	.loc	3	135	0
	cvt.s64.s32 	%rd26, %r40;
	mul.wide.s32 	%rd27, %r40, 4;
	add.u64 	%rd28, %rd19, %rd27;
	ld.local.u8 	%rh1, [%rd28+0];
	sub.s32 	%r45, %r44, 255;
	mov.s32 	%r46, 254;
	setp.gt.s32 	%p6, %r44, %r46;
	selp.s32 	%r47, %r45, %r44, %p6;
	cvt.s64.s32 	%rd29, %r47;
	add.u64 	%rd30, %rd29, %rd2;
	ld.shared.u8 	%rh2, [%rd30+0];
	xor.b16 	%rh3, %rh1, %rh2;
	st.local.u8 	[%rd28+0], %rh3;
$Lt_1_10754:
	@!%p3 bra 	$Lt_1_11266;
	.loc	3	133	0
	cvt.u64.u32 	%rd31, %r28;
	add.u64 	%rd32, %rd31, %rd1;
	ld.shared.u8 	%r48, [%rd32+0];
	.loc	3	130	0
	ld.shared.u8 	%r42, [%rd23+0];
	.loc	3	133	0
	add.s32 	%r44, %r42, %r48;
	.loc	3	135	0
	cvt.s64.s32 	%rd33, %r40;
	mul.wide.s32 	%rd34, %r40, 4;
	add.u64 	%rd28, %rd19, %rd34;
	sub.s32 	%r49, %r44, 255;
	mov.s32 	%r50, 254;
	setp.gt.s32 	%p7, %r44, %r50;
	selp.s32 	%r51, %r49, %r44, %p7;
	cvt.s64.s32 	%rd35, %r51;
	add.u64 	%rd36, %rd35, %rd2;
	ld.shared.u8 	%rh4, [%rd36+0];
	ld.local.u8 	%rh5, [%rd28+1];
	xor.b16 	%rh6, %rh4, %rh5;
	st.local.u8 	[%rd28+1], %rh6;
$Lt_1_11266:
	@!%p4 bra 	$Lt_1_11778;
	.loc	3	133	0
	cvt.u64.u32 	%rd37, %r32;
	add.u64 	%rd38, %rd37, %rd1;
	ld.shared.u8 	%r52, [%rd38+0];
	.loc	3	130	0
	ld.shared.u8 	%r42, [%rd23+0];
	.loc	3	133	0
	add.s32 	%r44, %r42, %r52;
	.loc	3	135	0
	cvt.s64.s32 	%rd39, %r40;
	mul.wide.s32 	%rd40, %r40, 4;
	add.u64 	%rd28, %rd19, %rd40;
	sub.s32 	%r53, %r44, 255;
	mov.s32 	%r54, 254;
	setp.gt.s32 	%p8, %r44, %r54;
	selp.s32 	%r55, %r53, %r44, %p8;
	cvt.s64.s32 	%rd41, %r55;
	add.u64 	%rd42, %rd41, %rd2;
	ld.shared.u8 	%rh7, [%rd42+0];
	ld.local.u8 	%rh8, [%rd28+2];
	xor.b16 	%rh9, %rh7, %rh8;
	st.local.u8 	[%rd28+2], %rh9;
$Lt_1_11778:
	@!%p5 bra 	$Lt_1_12290;
	.loc	3	133	0
	cvt.u64.u32 	%rd43, %r36;
	add.u64 	%rd44, %rd43, %rd1;
	ld.shared.u8 	%r56, [%rd44+0];
	.loc	3	130	0
	ld.shared.u8 	%r42, [%rd23+0];
	.loc	3	133	0
	add.s32 	%r44, %r42, %r56;
	.loc	3	135	0
	cvt.s64.s32 	%rd45, %r40;
	mul.wide.s32 	%rd46, %r40, 4;
	add.u64 	%rd28, %rd19, %rd46;
	sub.s32 	%r57, %r44, 255;
	mov.s32 	%r58, 254;
	setp.gt.s32 	%p9, %r44, %r58;
	selp.s32 	%r59, %r57, %r44, %p9;
	cvt.s64.s32 	%rd47, %r59;
	add.u64 	%rd48, %rd47, %rd2;
	ld.shared.u8 	%rh10, [%rd48+0];
	ld.local.u8 	%rh11, [%rd28+3];
	xor.b16 	%rh12, %rh10, %rh11;
	st.local.u8 	[%rd28+3], %rh12;
$Lt_1_12290:
	add.s32 	%r40, %r40, 1;
	add.s32 	%r38, %r38, 3;
	add.u64 	%rd21, %rd21, 3;
	setp.ne.s32 	%p10, %r38, %r39;
	@%p10 bra 	$Lt_1_10498;
	add.s32 	%r19, %r19, 1;
	add.s64 	%rd12, %rd12, 1;
	add.u64 	%rd18, %rd14, %rd18;
	mov.u32 	%r60, 3;
	setp.ne.s32 	%p11, %r19, %r60;
	@%p11 bra 	$Lt_1_9730;
	.loc	3	148	0
	ld.local.s32 	%r61, [__cuda___cuda_local_var_14850_15_non_const_out_161068+0];
	mul.lo.s32 	%r62, %r14, 3;
	add.s32 	%r63, %r18, %r62;
	cvt.s64.s32 	%rd49, %r63;
	mul.wide.s32 	%rd50, %r63, 4;
	.loc	3	121	0
	ld.param.u64 	%rd15, [__cudaparm__Z14gib_checksum_dP11shmem_bytesi_bufs];
	.loc	3	148	0
	add.u64 	%rd51, %rd15, %rd50;
	st.global.s32 	[%rd51+0], %r61;
	ld.local.s32 	%r64, [__cuda___cuda_local_var_14850_15_non_const_out_161068+4];
	mul.lo.s32 	%r65, %r14, 4;
	add.s32 	%r66, %r18, %r65;
	cvt.s64.s32 	%rd52, %r66;
	mul.wide.s32 	%rd53, %r66, 4;
	add.u64 	%rd54, %rd15, %rd53;
	st.global.s32 	[%rd54+0], %r64;
	.loc	3	149	0
	exit;
$LDWend__Z14gib_checksum_dP11shmem_bytesi:
	} // _Z14gib_checksum_dP11shmem_bytesi
	.const .align 1 .b8 inv_d[9];



// ===== COMPILED SASS (sm_100) =====

	.target	sm_100

	.elftype	@"ET_EXEC"


//--------------------- .note.nv.tkinfo           --------------------------
	.section	.note.nv.tkinfo,"",@"SHT_NOTE"
	.sectionflags	@"SHF_NOTE_NV_TKINFO"
	.tkinfo
        /*0018*/ 	.word	0x00000002
        /*0030*/ 	.string	""
        /*0030*/ 	.string	"ptxas"
        /*0030*/ 	.string	"Cuda compilation tools, release 13.0, V13.0.88"
        /*0030*/ 	.string	"Build cuda_13.0.r13.0/compiler.36424714_0"
        /*0030*/ 	.string	"-arch sm_100 "



//--------------------- .note.nv.cuinfo           --------------------------
	.section	.note.nv.cuinfo,"",@"SHT_NOTE"
	.sectionflags	@"SHF_NOTE_NV_CUINFO"
        /*0018*/ 	.short	0x0002
        /*001a*/ 	.short	0x000a
        /*001c*/ 	.short	0x0082
	.zero		2


//--------------------- .nv.info                  --------------------------
	.section	.nv.info,"",@"SHT_CUDA_INFO"
	.align	4


	//----- nvinfo : EIATTR_REGCOUNT
	.align		4
        /*0000*/ 	.byte	0x04, 0x2f
        /*0002*/ 	.short	(.L_5 - .L_4)
	.align		4
.L_4:
        /*0004*/ 	.word	index@(_Z13gib_recover_dP11shmem_bytesii)
        /*0008*/ 	.word	0x00000016


	//----- nvinfo : EIATTR_FRAME_SIZE
	.align		4
.L_5:
        /*000c*/ 	.byte	0x04, 0x11
        /*000e*/ 	.short	(.L_7 - .L_6)
	.align		4
.L_6:
        /*0010*/ 	.word	index@(_Z13gib_recover_dP11shmem_bytesii)
        /*0014*/ 	.word	0x00000008


	//----- nvinfo : EIATTR_REGCOUNT
	.align		4
.L_7:
        /*0018*/ 	.byte	0x04, 0x2f
        /*001a*/ 	.short	(.L_9 - .L_8)
	.align		4
.L_8:
        /*001c*/ 	.word	index@(_Z14gib_checksum_dP11shmem_bytesi)
        /*0020*/ 	.word	0x00000020


	//----- nvinfo : EIATTR_FRAME_SIZE
	.align		4
.L_9:
        /*0024*/ 	.byte	0x04, 0x11
        /*0026*/ 	.short	(.L_11 - .L_10)
	.align		4
.L_10:
        /*0028*/ 	.word	index@(_Z14gib_checksum_dP11shmem_bytesi)
        /*002c*/ 	.word	0x00000010


	//----- nvinfo : EIATTR_MIN_STACK_SIZE
	.align		4
.L_11:
        /*0030*/ 	.byte	0x04, 0x12
        /*0032*/ 	.short	(.L_13 - .L_12)
	.align		4
.L_12:
        /*0034*/ 	.word	index@(_Z14gib_checksum_dP11shmem_bytesi)
        /*0038*/ 	.word	0x00000010


	//----- nvinfo : EIATTR_MIN_STACK_SIZE
	.align		4
.L_13:
        /*003c*/ 	.byte	0x04, 0x12
        /*003e*/ 	.short	(.L_15 - .L_14)
	.align		4
.L_14:
        /*0040*/ 	.word	index@(_Z13gib_recover_dP11shmem_bytesii)
        /*0044*/ 	.word	0x00000008
.L_15:


//--------------------- .nv.compat                --------------------------
	.section	.nv.compat,"",@"SHT_CUDA_COMPAT_INFO"
	.align	4
        /*0000*/ 	.byte	0x02, 0x09, 0x00, 0x00, 0x02, 0x02, 0x01, 0x00, 0x02, 0x05, 0x05, 0x00, 0x03, 0x07, 0x01, 0x01
        /*0010*/ 	.byte	0x02, 0x03, 0x00, 0x00, 0x02, 0x06, 0x01, 0x00, 0x04, 0x0b, 0x08, 0x00, 0x09, 0x00, 0x00, 0x00
        /*0020*/ 	.byte	0x00, 0x00, 0x00, 0x00


//--------------------- .nv.info._Z14gib_checksum_dP11shmem_bytesi --------------------------
	.section	.nv.info._Z14gib_checksum_dP11shmem_bytesi,"",@"SHT_CUDA_INFO"
	.sectionflags	@""
	.align	4


	//----- nvinfo : EIATTR_CUDA_API_VERSION
	.align		4
        /*0000*/ 	.byte	0x04, 0x37
        /*0002*/ 	.short	(.L_17 - .L_16)
.L_16:
        /*0004*/ 	.word	0x00000082


	//----- nvinfo : EIATTR_KPARAM_INFO
	.align		4
.L_17:
        /*0008*/ 	.byte	0x04, 0x17
        /*000a*/ 	.short	(.L_19 - .L_18)
.L_18:
        /*000c*/ 	.word	0x00000000
        /*0010*/ 	.short	0x0001
        /*0012*/ 	.short	0x0008
        /*0014*/ 	.byte	0x00, 0xf0, 0x11, 0x00


	//----- nvinfo : EIATTR_KPARAM_INFO
	.align		4
.L_19:
        /*0018*/ 	.byte	0x04, 0x17
        /*001a*/ 	.short	(.L_21 - .L_20)
.L_20:
        /*001c*/ 	.word	0x00000000
        /*0020*/ 	.short	0x0000
        /*0022*/ 	.short	0x0000
        /*0024*/ 	.byte	0x00, 0xf0, 0x21, 0x00


	//----- nvinfo : EIATTR_SPARSE_MMA_MASK
	.align		4
.L_21:
        /*0028*/ 	.byte	0x03, 0x50
        /*002a*/ 	.short	0x0000


	//----- nvinfo : EIATTR_MAXREG_COUNT
	.align		4
        /*002c*/ 	.byte	0x03, 0x1b
        /*002e*/ 	.short	0x00ff


	//----- nvinfo : EIATTR_NUM_BARRIERS
	.align		4
        /*0030*/ 	.byte	0x02, 0x4c
        /*0032*/ 	.byte	0x01
	.zero		1


	//----- nvinfo : EIATTR_MERCURY_ISA_VERSION
	.align		4
        /*0034*/ 	.byte	0x03, 0x5f
        /*0036*/ 	.short	0x0101


	//----- nvinfo : EIATTR_VRC_CTA_INIT_COUNT
	.align		4
        /*0038*/ 	.byte	0x02, 0x4a
	.zero		1
	.zero		1


	//----- nvinfo : EIATTR_EXIT_INSTR_OFFSETS
	.align		4
        /*003c*/ 	.byte	0x04, 0x1c
        /*003e*/ 	.short	(.L_23 - .L_22)


	//   ....[0]....
.L_22:
        /*0040*/ 	.word	0x00002080


	//----- nvinfo : EIATTR_CRS_STACK_SIZE
	.align		4
.L_23:
        /*0044*/ 	.byte	0x04, 0x1e
        /*0046*/ 	.short	(.L_25 - .L_24)
.L_24:
        /*0048*/ 	.word	0x00000000


	//----- nvinfo : EIATTR_CBANK_PARAM_SIZE
	.align		4
.L_25:
        /*004c*/ 	.byte	0x03, 0x19
        /*004e*/ 	.short	0x000c


	//----- nvinfo : EIATTR_PARAM_CBANK
	.align		4
        /*0050*/ 	.byte	0x04, 0x0a
        /*0052*/ 	.short	(.L_27 - .L_26)
	.align		4
.L_26:
        /*0054*/ 	.word	index@(.nv.constant0._Z14gib_checksum_dP11shmem_bytesi)
        /*0058*/ 	.short	0x0380
        /*005a*/ 	.short	0x000c


	//----- nvinfo : EIATTR_SW_WAR
	.align		4
.L_27:
        /*005c*/ 	.byte	0x04, 0x36
        /*005e*/ 	.short	(.L_29 - .L_28)
.L_28:
        /*0060*/ 	.word	0x00000008
.L_29:


//--------------------- .nv.info._Z13gib_recover_dP11shmem_bytesii --------------------------
	.section	.nv.info._Z13gib_recover_dP11shmem_bytesii,"",@"SHT_CUDA_INFO"
	.sectionflags	@""
	.align	4


	//----- nvinfo : EIATTR_CUDA_API_VERSION
	.align		4
        /*0000*/ 	.byte	0x04, 0x37
        /*0002*/ 	.short	(.L_31 - .L_30)
.L_30:
        /*0004*/ 	.word	0x00000082


	//----- nvinfo : EIATTR_KPARAM_INFO
	.align		4
.L_31:
        /*0008*/ 	.byte	0x04, 0x17
        /*000a*/ 	.short	(.L_33 - .L_32)
.L_32:
        /*000c*/ 	.word	0x00000000
        /*0010*/ 	.short	0x0002
        /*0012*/ 	.short	0x000c
        /*0014*/ 	.byte	0x00, 0xf0, 0x11, 0x00


	//----- nvinfo : EIATTR_KPARAM_INFO
	.align		4
.L_33:
        /*0018*/ 	.byte	0x04, 0x17
        /*001a*/ 	.short	(.L_35 - .L_34)
.L_34:
        /*001c*/ 	.word	0x00000000
        /*0020*/ 	.short	0x0001
        /*0022*/ 	.short	0x0008
        /*0024*/ 	.byte	0x00, 0xf0, 0x11, 0x00


	//----- nvinfo : EIATTR_KPARAM_INFO
	.align		4
.L_35:
        /*0028*/ 	.byte	0x04, 0x17
        /*002a*/ 	.short	(.L_37 - .L_36)
.L_36:
        /*002c*/ 	.word	0x00000000
        /*0030*/ 	.short	0x0000
        /*0032*/ 	.short	0x0000
        /*0034*/ 	.byte	0x00, 0xf0, 0x21, 0x00


	//----- nvinfo : EIATTR_SPARSE_MMA_MASK
	.align		4
.L_37:
        /*0038*/ 	.byte	0x03, 0x50
        /*003a*/ 	.short	0x0000


	//----- nvinfo : EIATTR_MAXREG_COUNT
	.align		4
        /*003c*/ 	.byte	0x03, 0x1b
        /*003e*/ 	.short	0x00ff


	//----- nvinfo : EIATTR_NUM_BARRIERS
	.align		4
        /*0040*/ 	.byte	0x02, 0x4c
        /*0042*/ 	.byte	0x01
	.zero		1


	//----- nvinfo : EIATTR_MERCURY_ISA_VERSION
	.align		4
        /*0044*/ 	.byte	0x03, 0x5f
        /*0046*/ 	.short	0x0101


	//----- nvinfo : EIATTR_VRC_CTA_INIT_COUNT
	.align		4
        /*0048*/ 	.byte	0x02, 0x4a
	.zero		1
	.zero		1


	//----- nvinfo : EIATTR_EXIT_INSTR_OFFSETS
	.align		4
        /*004c*/ 	.byte	0x04, 0x1c
        /*004e*/ 	.short	(.L_39 - .L_38)


	//   ....[0]....
.L_38:
        /*0050*/ 	.word	0x00000800


	//   ....[1]....
        /*0054*/ 	.word	0x00000ac0


	//   ....[2]....
        /*0058*/ 	.word	0x00000b40


	//----- nvinfo : EIATTR_CRS_STACK_SIZE
	.align		4
.L_39:
        /*005c*/ 	.byte	0x04, 0x1e
        /*005e*/ 	.short	(.L_41 - .L_40)
.L_40:
        /*0060*/ 	.word	0x00000000


	//----- nvinfo : EIATTR_CBANK_PARAM_SIZE
	.align		4
.L_41:
        /*0064*/ 	.byte	0x03, 0x19
        /*0066*/ 	.short	0x0010


	//----- nvinfo : EIATTR_PARAM_CBANK
	.align		4
        /*0068*/ 	.byte	0x04, 0x0a
        /*006a*/ 	.short	(.L_43 - .L_42)
	.align		4
.L_42:
        /*006c*/ 	.word	index@(.nv.constant0._Z13gib_recover_dP11shmem_bytesii)
        /*0070*/ 	.short	0x0380
        /*0072*/ 	.short	0x0010


	//----- nvinfo : EIATTR_SW_WAR
	.align		4
.L_43:
        /*0074*/ 	.byte	0x04, 0x36
        /*0076*/ 	.short	(.L_45 - .L_44)
.L_44:
        /*0078*/ 	.word	0x00000008
.L_45:


//--------------------- .nv.callgraph             --------------------------
	.section	.nv.callgraph,"",@"SHT_CUDA_CALLGRAPH"
	.align	4
	.sectionentsize	8
	.align		4
        /*0000*/ 	.word	0x00000000
	.align		4
        /*0004*/ 	.word	0xffffffff
	.align		4
        /*0008*/ 	.word	0x00000000
	.align		4
        /*000c*/ 	.word	0xfffffffe
	.align		4
        /*0010*/ 	.word	0x00000000
	.align		4
        /*0014*/ 	.word	0xfffffffd
	.align		4
        /*0018*/ 	.word	0x00000000
	.align		4
        /*001c*/ 	.word	0xfffffffc


//--------------------- .nv.constant4             --------------------------
	.section	.nv.constant4,"a",@progbits
	.align	8
	.align		8
.nv.constant4:
        /*0000*/ 	.dword	gf_log_d
	.align		8
        /*0008*/ 	.dword	gf_ilog_d


//--------------------- .nv.constant3             --------------------------
	.section	.nv.constant3,"a",@progbits
.nv.constant3:
	.type		F_d,@object
	.size		F_d,(inv_d - F_d)
F_d:
	.zero		6
	.type		inv_d,@object
	.size		inv_d,(.L_3 - inv_d)
inv_d:
	.zero		9
.L_3:


//--------------------- .text._Z14gib_checksum_dP11shmem_bytesi --------------------------
	.section	.text._Z14gib_checksum_dP11shmem_bytesi,"ax",@progbits
	.align	128
.text._Z14gib_checksum_dP11shmem_bytesi:
        .type           _Z14gib_checksum_dP11shmem_bytesi,@function
        .size           _Z14gib_checksum_dP11shmem_bytesi,(.L_x_13 - _Z14gib_checksum_dP11shmem_bytesi)
        .other          _Z14gib_checksum_dP11shmem_bytesi,@"STO_CUDA_ENTRY STV_DEFAULT"
_Z14gib_checksum_dP11shmem_bytesi:
[----:B------:R-:W0:Y:S01]  /*0000*/  LDC R1, c[0x0][0x37c] ;  /* 0x0000df00ff017b82 */ /* 0x000e220000000800 */
[----:B------:R-:W1:Y:S01]  /*0010*/  S2R R18, SR_TID.X ;  /* 0x0000000000127919 */ /* 0x000e620000002100 */
[----:B------:R-:W2:Y:S01]  /*0020*/  LDCU.64 UR8, c[0x0][0x358] ;  /* 0x00006b00ff0877ac */ /* 0x000ea20008000a00 */
[----:B------:R-:W-:Y:S01]  /*0030*/  BSSY.RECONVERGENT B0, `(.L_x_0) ;  /* 0x0000019000007945 */ /* 0x000fe20003800200 */
[----:B0-----:R-:W-:Y:S01]  /*0040*/  VIADD R1, R1, 0xfffffff0 ;  /* 0xfffffff001017836 */ /* 0x001fe20000000000 */
[----:B-1----:R-:W-:-:S04]  /*0050*/  LOP3.LUT R18, R18, 0xffff, RZ, 0xc0, !PT ;  /* 0x0000ffff12127812 */ /* 0x002fc800078ec0ff */
[----:B------:R-:W-:-:S13]  /*0060*/  ISETP.GT.U32.AND P0, PT, R18, 0x3f, PT ;  /* 0x0000003f1200780c */ /* 0x000fda0003f04070 */
[----:B--2---:R-:W-:Y:S05]  /*0070*/  @P0 BRA `(.L_x_1) ;  /* 0x0000000000500947 */ /* 0x004fea0003800000 */
[----:B------:R-:W0:Y:S01]  /*0080*/  LDCU.64 UR4, c[0x4][URZ] ;  /* 0x01000000ff0477ac */ /* 0x000e220008000a00 */
[----:B------:R-:W-:Y:S01]  /*0090*/  SGXT R4, R18, 0x18 ;  /* 0x000000181204781a */ /* 0x000fe20000000200 */
[----:B------:R-:W1:Y:S04]  /*00a0*/  LDCU.64 UR6, c[0x4][0x8] ;  /* 0x01000100ff0677ac */ /* 0x000e680008000a00 */
[----:B------:R-:W-:-:S05]  /*00b0*/  IMAD.SHL.U32 R4, R4, 0x4, RZ ;  /* 0x0000000404047824 */ /* 0x000fca00078e00ff */
[----:B------:R-:W-:Y:S02]  /*00c0*/  SHF.R.S32.HI R0, RZ, 0x1f, R4 ;  /* 0x0000001fff007819 */ /* 0x000fe40000011404 */
[C---:B0-----:R-:W-:Y:S02]  /*00d0*/  IADD3 R2, P0, PT, R4.reuse, UR4, RZ ;  /* 0x0000000404027c10 */ /* 0x041fe4000ff1e0ff */
[----:B-1----:R-:W-:Y:S02]  /*00e0*/  IADD3 R4, P1, PT, R4, UR6, RZ ;  /* 0x0000000604047c10 */ /* 0x002fe4000ff3e0ff */
[C---:B------:R-:W-:Y:S02]  /*00f0*/  IADD3.X R3, PT, PT, R0.reuse, UR5, RZ, P0, !PT ;  /* 0x0000000500037c10 */ /* 0x040fe400087fe4ff */
[----:B------:R-:W-:-:S03]  /*0100*/  IADD3.X R5, PT, PT, R0, UR7, RZ, P1, !PT ;  /* 0x0000000700057c10 */ /* 0x000fc60008ffe4ff */
[----:B------:R-:W2:Y:S04]  /*0110*/  LDG.E R2, desc[UR8][R2.64] ;  /* 0x0000000802027981 */ /* 0x000ea8000c1e1900 */
[----:B------:R-:W3:Y:S01]  /*0120*/  LDG.E R4, desc[UR8][R4.64] ;  /* 0x0000000804047981 */ /* 0x000ee2000c1e1900 */
[----:B------:R-:W0:Y:S01]  /*0130*/  S2UR UR6, SR_CgaCtaId ;  /* 0x00000000000679c3 */ /* 0x000e220000008800 */
[----:B------:R-:W-:Y:S02]  /*0140*/  UMOV UR4, 0x400 ;  /* 0x0000040000047882 */ /* 0x000fe40000000000 */
[----:B------:R-:W-:Y:S02]  /*0150*/  UIADD3 UR5, UPT, UPT, UR4, 0x100, URZ ;  /* 0x0000010004057890 */ /* 0x000fe4000fffe0ff */
[----:B0-----:R-:W-:-:S02]  /*0160*/  ULEA UR4, UR6, UR4, 0x18 ;  /* 0x0000000406047291 */ /* 0x001fc4000f8ec0ff */
[----:B------:R-:W-:-:S04]  /*0170*/  ULEA UR5, UR6, UR5, 0x18 ;  /* 0x0000000506057291 */ /* 0x000fc8000f8ec0ff */
[C---:B------:R-:W-:Y:S02]  /*0180*/  LEA R7, R18.reuse, UR4, 0x2 ;  /* 0x0000000412077c11 */ /* 0x040fe4000f8e10ff */
[----:B------:R-:W-:-:S03]  /*0190*/  LEA R9, R18, UR5, 0x2 ;  /* 0x0000000512097c11 */ /* 0x000fc6000f8e10ff */
[----:B--2---:R0:W-:Y:S04]  /*01a0*/  STS [R7], R2 ;  /* 0x0000000207007388 */ /* 0x0041e80000000800 */
[----:B---3--:R0:W-:Y:S02]  /*01b0*/  STS [R9], R4 ;  /* 0x0000000409007388 */ /* 0x0081e40000000800 */
.L_x_1:
[----:B------:R-:W-:Y:S05]  /*01c0*/  BSYNC.RECONVERGENT B0 ;  /* 0x0000000000007941 */ /* 0x000fea0003800200 */
.L_x_0:
[----:B------:R-:W1:Y:S08]  /*01d0*/  S2UR UR4, SR_CTAID.X ;  /* 0x00000000000479c3 */ /* 0x000e700000002500 */
[----:B------:R-:W-:Y:S08]  /*01e0*/  BAR.SYNC.DEFER_BLOCKING 0x0 ;  /* 0x0000000000007b1d */ /* 0x000ff00000010000 */
[----:B------:R-:W2:Y:S08]  /*01f0*/  LDC R0, c[0x0][0x360] ;  /* 0x0000d800ff007b82 */ /* 0x000eb00000000800 */
[----:B------:R-:W0:Y:S01]  /*0200*/  LDC.64 R14, c[0x0][0x380] ;  /* 0x0000e000ff0e7b82 */ /* 0x000e220000000a00 */
[----:B-1----:R-:W-:-:S07]  /*0210*/  ULOP3.LUT UR4, UR4, 0xffff, URZ, 0xc0, !UPT ;  /* 0x0000ffff04047892 */ /* 0x002fce000f8ec0ff */
[----:B------:R-:W1:Y:S01]  /*0220*/  S2UR UR5, SR_CgaCtaId ;  /* 0x00000000000579c3 */ /* 0x000e620000008800 */
[----:B------:R-:W-:Y:S01]  /*0230*/  UPRMT UR4, UR4, 0x7210, URZ ;  /* 0x0000721004047896 */ /* 0x000fe200080000ff */
[----:B--2---:R-:W-:-:S06]  /*0240*/  LOP3.LUT R0, R0, 0xffff, RZ, 0xc0, !PT ;  /* 0x0000ffff00007812 */ /* 0x004fcc00078ec0ff */
[----:B------:R-:W2:Y:S01]  /*0250*/  LDC R5, c[0x3][RZ] ;  /* 0x00c00000ff057b82 */ /* 0x000ea20000000800 */
[----:B------:R-:W-:-:S05]  /*0260*/  PRMT R3, R0, 0x7210, RZ ;  /* 0x0000721000037816 */ /* 0x000fca00000000ff */
[----:B------:R-:W-:-:S04]  /*0270*/  IMAD R18, R3, UR4, R18 ;  /* 0x0000000403127c24 */ /* 0x000fc8000f8e0212 */
[----:B0-----:R-:W-:-:S05]  /*0280*/  IMAD.WIDE R2, R18, 0x4, R14 ;  /* 0x0000000412027825 */ /* 0x001fca00078e020e */
[----:B------:R-:W3:Y:S01]  /*0290*/  LDG.E R6, desc[UR8][R2.64] ;  /* 0x0000000802067981 */ /* 0x000ee2000c1e1900 */
[----:B------:R-:W0:Y:S01]  /*02a0*/  LDC.U8 R0, c[0x3][0x3] ;  /* 0x00c000c0ff007b82 */ /* 0x000e220000000000 */
[----:B------:R-:W-:Y:S01]  /*02b0*/  UMOV UR4, 0x400 ;  /* 0x0000040000047882 */ /* 0x000fe20000000000 */
[----:B------:R-:W-:Y:S01]  /*02c0*/  PLOP3.LUT P6, PT, PT, PT, PT, 0x8, 0x80 ;  /* 0x000000000080781c */ /* 0x000fe20003fce170 */
[----:B-1----:R-:W-:Y:S01]  /*02d0*/  ULEA UR6, UR5, UR4, 0x18 ;  /* 0x0000000405067291 */ /* 0x002fe2000f8ec0ff */
[----:B------:R-:W-:Y:S01]  /*02e0*/  PLOP3.LUT P4, PT, PT, PT, PT, 0x8, 0x80 ;  /* 0x000000000080781c */ /* 0x000fe20003f8e170 */
[----:B------:R-:W-:Y:S01]  /*02f0*/  STL.64 [R1], RZ ;  /* 0x000000ff01007387 */ /* 0x000fe20000100a00 */
[----:B--2---:R-:W-:Y:S02]  /*0300*/  LOP3.LUT R5, R5, 0xff, RZ, 0xc0, !PT ;  /* 0x000000ff05057812 */ /* 0x004fe400078ec0ff */
[----:B------:R-:W-:Y:S01]  /*0310*/  PLOP3.LUT P5, PT, PT, PT, PT, 0x8, 0x80 ;  /* 0x000000000080781c */ /* 0x000fe20003fae170 */
[----:B------:R-:W1:Y:S01]  /*0320*/  LDC.U8 R27, c[0x3][0x6] ;  /* 0x00c00180ff1b7b82 */ /* 0x000e620000000000 */
[C---:B---3--:R-:W-:Y:S01]  /*0330*/  IMAD.SHL.U32 R4, R6.reuse, 0x1000000, RZ ;  /* 0x0100000006047824 */ /* 0x048fe200078e00ff */
[----:B------:R-:W-:Y:S01]  /*0340*/  SHF.R.U32.HI R17, RZ, 0x18, R6 ;  /* 0x00000018ff117819 */ /* 0x000fe20000011606 */
[----:B------:R-:W-:-:S03]  /*0350*/  IMAD.U32 R22, R6, 0x10000, RZ ;  /* 0x0001000006167824 */ /* 0x000fc600078e00ff */
[----:B------:R-:W-:Y:S02]  /*0360*/  SHF.R.U32.HI R4, RZ, 0x18, R4 ;  /* 0x00000018ff047819 */ /* 0x000fe40000011604 */
[----:B------:R-:W-:Y:S02]  /*0370*/  ISETP.NE.U32.AND P2, PT, R17, RZ, PT ;  /* 0x000000ff1100720c */ /* 0x000fe40003f45070 */
[----:B------:R-:W-:Y:S02]  /*0380*/  ISETP.NE.U32.AND P1, PT, R4, RZ, PT ;  /* 0x000000ff0400720c */ /* 0x000fe40003f25070 */
[----:B------:R-:W-:-:S09]  /*0390*/  SHF.R.U32.HI R22, RZ, 0x18, R22 ;  /* 0x00000018ff167819 */ /* 0x000fd20000011616 */
[----:B------:R-:W-:Y:S04]  /*03a0*/  @P2 LDS.U8 R13, [R17+UR6] ;  /* 0x00000006110d2984 */ /* 0x000fe80008000000 */
[----:B------:R-:W-:Y:S04]  /*03b0*/  @P1 LDS.U8 R12, [R4+UR6] ;  /* 0x00000006040c1984 */ /* 0x000fe80008000000 */
[----:B------:R-:W2:Y:S04]  /*03c0*/  @P1 LDS.U8 R7, [R5+UR6] ;  /* 0x0000000605071984 */ /* 0x000ea80008000000 */
[----:B------:R-:W-:Y:S04]  /*03d0*/  @P1 LDS.U8 R10, [R4+UR6] ;  /* 0x00000006040a1984 */ /* 0x000fe80008000000 */
[----:B0-----:R-:W0:Y:S04]  /*03e0*/  @P1 LDS.U8 R21, [R0+UR6] ;  /* 0x0000000600151984 */ /* 0x001e280008000000 */
[----:B------:R-:W3:Y:S04]  /*03f0*/  @P2 LDS.U8 R8, [R5+UR6] ;  /* 0x0000000605082984 */ /* 0x000ee80008000000 */
[----:B------:R-:W-:Y:S04]  /*0400*/  @P2 LDS.U8 R25, [R17+UR6] ;  /* 0x0000000611192984 */ /* 0x000fe80008000000 */
[----:B------:R-:W4:Y:S04]  /*0410*/  @P2 LDS.U8 R16, [R0+UR6] ;  /* 0x0000000600102984 */ /* 0x000f280008000000 */
[----:B------:R-:W-:Y:S01]  /*0420*/  @P1 LDS.U8 R4, [R4+UR6] ;  /* 0x0000000604041984 */ /* 0x000fe20008000000 */
[----:B--2---:R-:W-:-:S05]  /*0430*/  @P1 IMAD.IADD R12, R12, 0x1, R7 ;  /* 0x000000010c0c1824 */ /* 0x004fca00078e0207 */
[----:B------:R-:W-:Y:S01]  /*0440*/  @P1 ISETP.GT.AND P3, PT, R12, 0xfe, PT ;  /* 0x000000fe0c00180c */ /* 0x000fe20003f64270 */
[----:B0-----:R-:W-:-:S03]  /*0450*/  @P1 IMAD.IADD R21, R10, 0x1, R21 ;  /* 0x000000010a151824 */ /* 0x001fc600078e0215 */
[----:B------:R-:W-:Y:S01]  /*0460*/  @P1 PLOP3.LUT P6, PT, P3, PT, PT, 0x80, 0x8 ;  /* 0x000000000008181c */ /* 0x000fe20001fcf070 */
[----:B---3--:R-:W-:Y:S01]  /*0470*/  @P2 IMAD.IADD R13, R8, 0x1, R13 ;  /* 0x00000001080d2824 */ /* 0x008fe200078e020d */
[----:B------:R-:W-:Y:S02]  /*0480*/  @P1 ISETP.GT.AND P0, PT, R21, 0xfe, PT ;  /* 0x000000fe1500180c */ /* 0x000fe40003f04270 */
[----:B------:R-:W-:Y:S02]  /*0490*/  P2R R10, PR, RZ, 0x40 ;  /* 0x00000040ff0a7803 */ /* 0x000fe40000000000 */
[----:B------:R-:W-:Y:S02]  /*04a0*/  @P2 ISETP.GT.AND P3, PT, R13, 0xfe, PT ;  /* 0x000000fe0d00280c */ /* 0x000fe40003f64270 */
[----:B------:R-:W-:Y:S01]  /*04b0*/  @P1 PLOP3.LUT P4, PT, P0, PT, PT, 0x80, 0x8 ;  /* 0x000000000008181c */ /* 0x000fe2000078f070 */
[----:B----4-:R-:W-:Y:S01]  /*04c0*/  @P2 IMAD.IADD R25, R25, 0x1, R16 ;  /* 0x0000000119192824 */ /* 0x010fe200078e0210 */
[----:B------:R-:W-:-:S02]  /*04d0*/  @P2 PLOP3.LUT P5, PT, P3, PT, PT, 0x80, 0x8 ;  /* 0x000000000008281c */ /* 0x000fc40001faf070 */
[----:B------:R-:W-:Y:S02]  /*04e0*/  PLOP3.LUT P3, PT, PT, PT, PT, 0x8, 0x80 ;  /* 0x000000000080781c */ /* 0x000fe40003f6e170 */
[----:B------:R-:W-:Y:S02]  /*04f0*/  @P2 ISETP.GT.AND P0, PT, R25, 0xfe, PT ;  /* 0x000000fe1900280c */ /* 0x000fe40003f04270 */
[----:B------:R-:W-:Y:S02]  /*0500*/  P2R R16, PR, RZ, 0x10 ;  /* 0x00000010ff107803 */ /* 0x000fe40000000000 */
[----:B------:R-:W-:Y:S02]  /*0510*/  @P2 PLOP3.LUT P3, PT, P0, PT, PT, 0x80, 0x8 ;  /* 0x000000000008281c */ /* 0x000fe4000076f070 */
[----:B------:R-:W-:Y:S02]  /*0520*/  ISETP.NE.U32.AND P0, PT, R22, RZ, PT ;  /* 0x000000ff1600720c */ /* 0x000fe40003f05070 */
[----:B------:R-:W-:Y:S01]  /*0530*/  P2R R7, PR, RZ, 0x8 ;  /* 0x00000008ff077803 */ /* 0x000fe20000000000 */
[----:B------:R-:W-:Y:S01]  /*0540*/  @P5 VIADD R13, R13, 0xffffff01 ;  /* 0xffffff010d0d5836 */ /* 0x000fe20000000000 */
[----:B------:R-:W-:-:S02]  /*0550*/  PLOP3.LUT P3, PT, PT, PT, PT, 0x8, 0x80 ;  /* 0x000000000080781c */ /* 0x000fc40003f6e170 */
[----:B------:R-:W-:Y:S02]  /*0560*/  PLOP3.LUT P6, PT, PT, PT, PT, 0x8, 0x80 ;  /* 0x000000000080781c */ /* 0x000fe40003fce170 */
[----:B------:R-:W-:Y:S02]  /*0570*/  P2R R8, PR, RZ, 0x4 ;  /* 0x00000004ff087803 */ /* 0x000fe40000000000 */
[----:B------:R-:W-:Y:S02]  /*0580*/  PLOP3.LUT P2, PT, PT, PT, PT, 0x8, 0x80 ;  /* 0x000000000080781c */ /* 0x000fe40003f4e170 */
[----:B------:R-:W-:Y:S01]  /*0590*/  PLOP3.LUT P5, PT, PT, PT, PT, 0x8, 0x80 ;  /* 0x000000000080781c */ /* 0x000fe20003fae170 */
[----:B------:R-:W-:Y:S04]  /*05a0*/  @P0 LDS.U8 R28, [R22+UR6] ;  /* 0x00000006161c0984 */ /* 0x000fe80008000000 */
[----:B------:R-:W0:Y:S04]  /*05b0*/  @P0 LDS.U8 R9, [R5+UR6] ;  /* 0x0000000605090984 */ /* 0x000e280008000000 */
[----:B------:R-:W-:Y:S04]  /*05c0*/  @P0 LDS.U8 R24, [R22+UR6] ;  /* 0x0000000616180984 */ /* 0x000fe80008000000 */
[----:B------:R-:W2:Y:S04]  /*05d0*/  @P0 LDS.U8 R19, [R0+UR6] ;  /* 0x0000000600130984 */ /* 0x000ea80008000000 */
[----:B------:R-:W-:Y:S01]  /*05e0*/  STL [R1+0x8], RZ ;  /* 0x000008ff01007387 */ /* 0x000fe20000100800 */
[----:B------:R-:W-:-:S03]  /*05f0*/  UIADD3 UR4, UPT, UPT, UR4, 0x100, URZ ;  /* 0x0000010004047890 */ /* 0x000fc6000fffe0ff */
[----:B------:R-:W3:Y:S04]  /*0600*/  @P0 LDL.U8 R26, [R1+0x5] ;  /* 0x00000500011a0983 */ /* 0x000ee80000100000 */
[----:B------:R-:W-:Y:S01]  /*0610*/  @P0 LDS.U8 R22, [R22+UR6] ;  /* 0x0000000616160984 */ /* 0x000fe20008000000 */
[----:B0-----:R-:W-:-:S05]  /*0620*/  @P0 IMAD.IADD R28, R9, 0x1, R28 ;  /* 0x00000001091c0824 */ /* 0x001fca00078e021c */
[----:B------:R-:W-:Y:S01]  /*0630*/  @P0 ISETP.GT.AND P4, PT, R28, 0xfe, PT ;  /* 0x000000fe1c00080c */ /* 0x000fe20003f84270 */
[----:B--2---:R-:W-:-:S03]  /*0640*/  @P0 IMAD.IADD R24, R24, 0x1, R19 ;  /* 0x0000000118180824 */ /* 0x004fc600078e0213 */
[----:B------:R-:W-:Y:S01]  /*0650*/  @P0 PLOP3.LUT P3, PT, P4, PT, PT, 0x80, 0x8 ;  /* 0x000000000008081c */ /* 0x000fe2000276f070 */
[----:B-1----:R-:W0:Y:S03]  /*0660*/  @P1 LDS.U8 R19, [R27+UR6] ;  /* 0x000000061b131984 */ /* 0x002e260008000000 */
[----:B------:R-:W-:Y:S02]  /*0670*/  P2R R11, PR, RZ, 0x8 ;  /* 0x00000008ff0b7803 */ /* 0x000fe40000000000 */
[----:B------:R-:W-:Y:S01]  /*0680*/  ISETP.NE.AND P3, PT, R16, RZ, PT ;  /* 0x000000ff1000720c */ /* 0x000fe20003f65270 */
[----:B------:R-:W-:Y:S01]  /*0690*/  IMAD.SHL.U32 R16, R6, 0x100, RZ ;  /* 0x0000010006107824 */ /* 0x000fe200078e00ff */
[----:B------:R-:W-:Y:S02]  /*06a0*/  @P0 ISETP.GT.AND P4, PT, R24, 0xfe, PT ;  /* 0x000000fe1800080c */ /* 0x000fe40003f84270 */
[----:B------:R-:W-:-:S02]  /*06b0*/  P2R R20, PR, RZ, 0x8 ;  /* 0x00000008ff147803 */ /* 0x000fc40000000000 */
[----:B------:R-:W-:Y:S02]  /*06c0*/  SHF.R.U32.HI R16, RZ, 0x18, R16 ;  /* 0x00000018ff107819 */ /* 0x000fe40000011610 */
[----:B------:R-:W-:Y:S02]  /*06d0*/  @P0 PLOP3.LUT P6, PT, P4, PT, PT, 0x80, 0x8 ;  /* 0x000000000008081c */ /* 0x000fe400027cf070 */
[----:B------:R-:W-:Y:S02]  /*06e0*/  ISETP.NE.U32.AND P4, PT, R16, RZ, PT ;  /* 0x000000ff1000720c */ /* 0x000fe40003f85070 */
[----:B------:R-:W-:Y:S02]  /*06f0*/  ISETP.NE.AND P3, PT, R10, RZ, PT ;  /* 0x000000ff0a00720c */ /* 0x000fe40003f65270 */
[----:B------:R-:W-:Y:S02]  /*0700*/  P2R R6, PR, RZ, 0x40 ;  /* 0x00000040ff067803 */ /* 0x000fe40000000000 */
[----:B------:R-:W-:-:S07]  /*0710*/  P2R R9, PR, RZ, 0x8 ;  /* 0x00000008ff097803 */ /* 0x000fce0000000000 */
[----:B------:R-:W-:Y:S04]  /*0720*/  @P4 LDS.U8 R10, [R16+UR6] ;  /* 0x00000006100a4984 */ /* 0x000fe80008000000 */
[----:B------:R-:W1:Y:S04]  /*0730*/  @P4 LDS.U8 R5, [R5+UR6] ;  /* 0x0000000605054984 */ /* 0x000e680008000000 */
[----:B------:R-:W-:Y:S04]  /*0740*/  @P4 LDS.U8 R23, [R16+UR6] ;  /* 0x0000000610174984 */ /* 0x000fe80008000000 */
[----:B------:R-:W2:Y:S01]  /*0750*/  @P4 LDS.U8 R0, [R0+UR6] ;  /* 0x0000000600004984 */ /* 0x000ea20008000000 */
[----:B0-----:R-:W-:Y:S01]  /*0760*/  @P1 IMAD.IADD R19, R4, 0x1, R19 ;  /* 0x0000000104131824 */ /* 0x001fe200078e0213 */
[----:B------:R-:W-:-:S02]  /*0770*/  ULEA UR4, UR5, UR4, 0x18 ;  /* 0x0000000405047291 */ /* 0x000fc4000f8ec0ff */
[----:B------:R-:W-:Y:S01]  /*0780*/  @P4 LDS.U8 R16, [R16+UR6] ;  /* 0x0000000610104984 */ /* 0x000fe20008000000 */
[----:B-1----:R-:W-:Y:S02]  /*0790*/  @P4 IMAD.IADD R10, R5, 0x1, R10 ;  /* 0x00000001050a4824 */ /* 0x002fe400078e020a */
[----:B------:R-:W0:Y:S03]  /*07a0*/  LDC R5, c[0x0][0x388] ;  /* 0x0000e200ff057b82 */ /* 0x000e260000000800 */
[----:B------:R-:W-:Y:S01]  /*07b0*/  @P4 ISETP.GT.AND P6, PT, R10, 0xfe, PT ;  /* 0x000000fe0a00480c */ /* 0x000fe20003fc4270 */
[----:B--2---:R-:W-:-:S03]  /*07c0*/  @P4 IMAD.IADD R23, R23, 0x1, R0 ;  /* 0x0000000117174824 */ /* 0x004fc600078e0200 */
[----:B------:R-:W-:Y:S02]  /*07d0*/  @P4 PLOP3.LUT P2, PT, P6, PT, PT, 0x80, 0x8 ;  /* 0x000000000008481c */ /* 0x000fe4000374f070 */
[----:B------:R-:W-:Y:S02]  /*07e0*/  @P1 ISETP.GT.AND P6, PT, R19, 0xfe, PT ;  /* 0x000000fe1300180c */ /* 0x000fe40003fc4270 */
[----:B------:R-:W-:Y:S02]  /*07f0*/  @P4 ISETP.GT.AND P3, PT, R23, 0xfe, PT ;  /* 0x000000fe1700480c */ /* 0x000fe40003f64270 */
[----:B------:R-:W-:Y:S02]  /*0800*/  @P1 PLOP3.LUT P5, PT, P6, PT, PT, 0x80, 0x8 ;  /* 0x000000000008181c */ /* 0x000fe400037af070 */
[----:B------:R-:W-:Y:S02]  /*0810*/  PLOP3.LUT P6, PT, PT, PT, PT, 0x8, 0x80 ;  /* 0x000000000080781c */ /* 0x000fe40003fce170 */
[----:B------:R-:W-:-:S02]  /*0820*/  @P4 PLOP3.LUT P6, PT, P3, PT, PT, 0x80, 0x8 ;  /* 0x000000000008481c */ /* 0x000fc40001fcf070 */
[----:B------:R-:W-:Y:S01]  /*0830*/  ISETP.NE.AND P3, PT, R9, RZ, PT ;  /* 0x000000ff0900720c */ /* 0x000fe20003f65270 */
[----:B------:R-:W-:Y:S01]  /*0840*/  @P2 VIADD R10, R10, 0xffffff01 ;  /* 0xffffff010a0a2836 */ /* 0x000fe20000000000 */
[----:B------:R-:W2:Y:S01]  /*0850*/  @P0 LDL.U8 R9, [R1+0x1] ;  /* 0x0000010001090983 */ /* 0x000ea20000100000 */
[----:B------:R-:W-:-:S03]  /*0860*/  ISETP.NE.AND P2, PT, R8, RZ, PT ;  /* 0x000000ff0800720c */ /* 0x000fc60003f45270 */
[----:B------:R-:W4:Y:S01]  /*0870*/  @P1 LDL.U8 R8, [R1] ;  /* 0x0000000001081983 */ /* 0x000f220000100000 */
[----:B0-----:R-:W-:Y:S01]  /*0880*/  SHF.R.S32.HI R0, RZ, 0x1f, R5 ;  /* 0x0000001fff007819 */ /* 0x001fe20000011405 */
[----:B------:R-:W-:Y:S01]  /*0890*/  @P5 VIADD R19, R19, 0xffffff01 ;  /* 0xffffff0113135836 */ /* 0x000fe20000000000 */
[----:B------:R-:W-:Y:S01]  /*08a0*/  ISETP.NE.AND P5, PT, R6, RZ, PT ;  /* 0x000000ff0600720c */ /* 0x000fe20003fa5270 */
[----:B------:R-:W-:Y:S03]  /*08b0*/  @P4 LDS.U8 R10, [R10+UR4] ;  /* 0x000000040a0a4984 */ /* 0x000fe60008000000 */
[----:B------:R-:W-:Y:S01]  /*08c0*/  @P3 VIADD R12, R12, 0xffffff01 ;  /* 0xffffff010c0c3836 */ /* 0x000fe20000000000 */
[----:B------:R-:W-:Y:S01]  /*08d0*/  ISETP.NE.AND P3, PT, R20, RZ, PT ;  /* 0x000000ff1400720c */ /* 0x000fe20003f65270 */
[----:B------:R-:W-:Y:S04]  /*08e0*/  @P1 LDS.U8 R19, [R19+UR4] ;  /* 0x0000000413131984 */ /* 0x000fe80008000000 */
[----:B------:R-:W5:Y:S01]  /*08f0*/  @P2 LDL.U8 R4, [R1+0x3] ;  /* 0x0000030001042983 */ /* 0x000f620000100000 */
[----:B------:R-:W-:-:S03]  /*0900*/  LOP3.LUT R0, R0, 0x3, RZ, 0xc0, !PT ;  /* 0x0000000300007812 */ /* 0x000fc600078ec0ff */
[----:B------:R-:W-:Y:S04]  /*0910*/  @P1 LDS.U8 R29, [R12+UR4] ;  /* 0x000000040c1d1984 */ /* 0x000fe80008000000 */
[----:B------:R-:W-:Y:S01]  /*0920*/  @P3 VIADD R21, R21, 0xffffff01 ;  /* 0xffffff0115153836 */ /* 0x000fe20000000000 */
[----:B------:R-:W-:Y:S01]  /*0930*/  ISETP.NE.AND P3, PT, R11, RZ, PT ;  /* 0x000000ff0b00720c */ /* 0x000fe20003f65270 */
[----:B------:R-:W-:Y:S04]  /*0940*/  @P2 LDS.U8 R13, [R13+UR4] ;  /* 0x000000040d0d2984 */ /* 0x000fe80008000000 */
[----:B------:R-:W3:Y:S01]  /*0950*/  @P1 LDL.U8 R11, [R1+0x4] ;  /* 0x00000400010b1983 */ /* 0x000ee20000100000 */
[----:B------:R-:W-:-:S03]  /*0960*/  IMAD.IADD R0, R0, 0x1, R5 ;  /* 0x0000000100007824 */ /* 0x000fc600078e0205 */
[----:B------:R0:W-:Y:S02]  /*0970*/  @P1 LDS.U8 R12, [R21+UR4] ;  /* 0x00000004150c1984 */ /* 0x0001e40008000000 */
[----:B------:R-:W-:Y:S02]  /*0980*/  SHF.R.S32.HI R5, RZ, 0x2, R0 ;  /* 0x00000002ff057819 */ /* 0x000fe40000011400 */
[----:B------:R-:W5:Y:S01]  /*0990*/  @P1 LDL.U8 R0, [R1+0x8] ;  /* 0x0000080001001983 */ /* 0x000f620000100000 */
[----:B------:R-:W-:Y:S01]  /*09a0*/  @P3 VIADD R28, R28, 0xffffff01 ;  /* 0xffffff011c1c3836 */ /* 0x000fe20000000000 */
[----:B------:R-:W-:Y:S01]  /*09b0*/  ISETP.NE.AND P3, PT, R7, RZ, PT ;  /* 0x000000ff0700720c */ /* 0x000fe20003f65270 */
[----:B------:R-:W-:Y:S01]  /*09c0*/  IMAD.WIDE R2, R5, 0x4, R2 ;  /* 0x0000000405027825 */ /* 0x000fe200078e0202 */
[----:B------:R-:W5:Y:S04]  /*09d0*/  @P4 LDL.U8 R7, [R1+0x2] ;  /* 0x0000020001074983 */ /* 0x000f680000100000 */
[----:B------:R-:W5:Y:S04]  /*09e0*/  LDG.E R6, desc[UR8][R2.64] ;  /* 0x0000000802067981 */ /* 0x000f68000c1e1900 */
[----:B------:R-:W-:Y:S04]  /*09f0*/  @P0 LDS.U8 R20, [R28+UR4] ;  /* 0x000000041c140984 */ /* 0x000fe80008000000 */
[----:B0-----:R-:W5:Y:S04]  /*0a00*/  @P2 LDL.U8 R21, [R1+0x7] ;  /* 0x0000070001152983 */ /* 0x001f680000100000 */
[----:B------:R-:W-:Y:S04]  /*0a10*/  @P2 LDS.U8 R17, [R17+UR6] ;  /* 0x0000000611112984 */ /* 0x000fe80008000000 */
[----:B------:R-:W0:Y:S01]  /*0a20*/  @P2 LDS.U8 R28, [R27+UR6] ;  /* 0x000000061b1c2984 */ /* 0x000e220008000000 */
[----:B------:R-:W-:-:S02]  /*0a30*/  @P3 VIADD R25, R25, 0xffffff01 ;  /* 0xffffff0119193836 */ /* 0x000fc40000000000 */
[----:B------:R-:W-:Y:S02]  /*0a40*/  @P6 VIADD R23, R23, 0xffffff01 ;  /* 0xffffff0117176836 */ /* 0x000fe40000000000 */
[----:B------:R-:W-:Y:S01]  /*0a50*/  @P5 VIADD R24, R24, 0xffffff01 ;  /* 0xffffff0118185836 */ /* 0x000fe20000000000 */
[----:B------:R-:W-:-:S03]  /*0a60*/  PLOP3.LUT P5, PT, PT, PT, PT, 0x8, 0x80 ;  /* 0x000000000080781c */ /* 0x000fc60003fae170 */
[----:B------:R-:W-:Y:S01]  /*0a70*/  @P4 LDS.U8 R23, [R23+UR4] ;  /* 0x0000000417174984 */ /* 0x000fe20008000000 */
[----:B0-----:R-:W-:Y:S01]  /*0a80*/  @P2 IMAD.IADD R17, R17, 0x1, R28 ;  /* 0x0000000111112824 */ /* 0x001fe200078e021c */
[----:B--2---:R-:W-:Y:S02]  /*0a90*/  @P0 LOP3.LUT R9, R20, R9, RZ, 0x3c, !PT ;  /* 0x0000000914090212 */ /* 0x004fe400078e3cff */
[----:B------:R-:W2:Y:S01]  /*0aa0*/  @P4 LDL.U8 R20, [R1+0x6] ;  /* 0x0000060001144983 */ /* 0x000ea20000100000 */
[----:B----4-:R-:W-:Y:S02]  /*0ab0*/  @P1 LOP3.LUT R8, R8, R29, RZ, 0x3c, !PT ;  /* 0x0000001d08081212 */ /* 0x010fe400078e3cff */
[----:B---3--:R-:W-:Y:S02]  /*0ac0*/  @P1 LOP3.LUT R29, R11, R12, RZ, 0x3c, !PT ;  /* 0x0000000c0b1d1212 */ /* 0x008fe400078e3cff */
[----:B-----5:R-:W-:Y:S01]  /*0ad0*/  @P2 LOP3.LUT R11, R13, R4, RZ, 0x3c, !PT ;  /* 0x000000040d0b2212 */ /* 0x020fe200078e3cff */
[----:B------:R0:W-:Y:S04]  /*0ae0*/  @P0 STL.U8 [R1+0x1], R9 ;  /* 0x0000010901000387 */ /* 0x0001e80000100000 */
[----:B------:R-:W3:Y:S04]  /*0af0*/  @P0 LDL.U8 R4, [R1+0x9] ;  /* 0x0000090001040983 */ /* 0x000ee80000100000 */
[----:B------:R-:W4:Y:S04]  /*0b00*/  @P4 LDL.U8 R12, [R1+0xa] ;  /* 0x00000a00010c4983 */ /* 0x000f280000100000 */
[----:B0-----:R-:W5:Y:S04]  /*0b10*/  @P2 LDL.U8 R9, [R1+0xb] ;  /* 0x00000b0001092983 */ /* 0x001f680000100000 */
[----:B------:R-:W0:Y:S04]  /*0b20*/  @P0 LDS.U8 R13, [R27+UR6] ;  /* 0x000000061b0d0984 */ /* 0x000e280008000000 */
[----:B------:R-:W-:Y:S04]  /*0b30*/  @P2 STL.U8 [R1+0x3], R11 ;  /* 0x0000030b01002387 */ /* 0x000fe80000100000 */
[----:B------:R-:W1:Y:S04]  /*0b40*/  @P4 LDS.U8 R11, [R27+UR6] ;  /* 0x000000061b0b4984 */ /* 0x000e680008000000 */
[----:B------:R0:W-:Y:S04]  /*0b50*/  @P1 STL.U8 [R1+0x4], R29 ;  /* 0x0000041d01001387 */ /* 0x0001e80000100000 */
[----:B------:R1:W-:Y:S01]  /*0b60*/  @P1 STL.U8 [R1], R8 ;  /* 0x0000000801001387 */ /* 0x0003e20000100000 */
[----:B------:R-:W-:-:S03]  /*0b70*/  @P4 LOP3.LUT R28, R10, R7, RZ, 0x3c, !PT ;  /* 0x000000070a1c4212 */ /* 0x000fc600078e3cff */
[----:B------:R-:W1:Y:S01]  /*0b80*/  @P0 LDS.U8 R27, [R24+UR4] ;  /* 0x00000004181b0984 */ /* 0x000e620008000000 */
[----:B0-----:R-:W-:Y:S01]  /*0b90*/  @P1 LOP3.LUT R29, R0, R19, RZ, 0x3c, !PT ;  /* 0x00000013001d1212 */ /* 0x001fe200078e3cff */
[----:B------:R-:W-:-:S05]  /*0ba0*/  IMAD.SHL.U32 R19, R6, 0x1000000, RZ ;  /* 0x0100000006137824 */ /* 0x000fca00078e00ff */
[----:B------:R-:W-:-:S04]  /*0bb0*/  SHF.R.U32.HI R19, RZ, 0x18, R19 ;  /* 0x00000018ff137819 */ /* 0x000fc80000011613 */
[----:B------:R-:W-:Y:S01]  /*0bc0*/  ISETP.NE.U32.AND P3, PT, R19, RZ, PT ;  /* 0x000000ff1300720c */ /* 0x000fe20003f65070 */
[----:B------:R0:W-:Y:S01]  /*0bd0*/  @P1 STL.U8 [R1+0x8], R29 ;  /* 0x0000081d01001387 */ /* 0x0001e20000100000 */
[----:B------:R-:W-:Y:S02]  /*0be0*/  @P0 IMAD.IADD R22, R22, 0x1, R13 ;  /* 0x0000000116160824 */ /* 0x000fe400078e020d */
[----:B-1----:R-:W-:-:S09]  /*0bf0*/  @P4 IMAD.IADD R16, R16, 0x1, R11 ;  /* 0x0000000110104824 */ /* 0x002fd200078e020b */
[----:B------:R-:W4:Y:S04]  /*0c00*/  @P3 LDL.U8 R8, [R1+0x4] ;  /* 0x0000040001083983 */ /* 0x000f280000100000 */
[----:B------:R-:W4:Y:S01]  /*0c10*/  @P3 LDL.U8 R0, [R1] ;  /* 0x0000000001003983 */ /* 0x000f220000100000 */
[----:B------:R-:W-:Y:S01]  /*0c20*/  @P0 ISETP.GT.AND P1, PT, R22, 0xfe, PT ;  /* 0x000000fe1600080c */ /* 0x000fe20003f24270 */
[----:B0-----:R-:W0:Y:S01]  /*0c30*/  LDC R29, c[0x3][0x4] ;  /* 0x00c00100ff1d7b82 */ /* 0x001e220000000800 */
[----:B------:R-:W-:Y:S02]  /*0c40*/  @P4 ISETP.GT.AND P6, PT, R16, 0xfe, PT ;  /* 0x000000fe1000480c */ /* 0x000fe40003fc4270 */
[----:B------:R-:W-:Y:S02]  /*0c50*/  @P0 PLOP3.LUT P5, PT, P1, PT, PT, 0x80, 0x8 ;  /* 0x000000000008081c */ /* 0x000fe40000faf070 */
[----:B------:R-:W-:-:S02]  /*0c60*/  PLOP3.LUT P1, PT, PT, PT, PT, 0x8, 0x80 ;  /* 0x000000000080781c */ /* 0x000fc40003f2e170 */
[----:B------:R-:W-:Y:S02]  /*0c70*/  @P4 PLOP3.LUT P1, PT, P6, PT, PT, 0x80, 0x8 ;  /* 0x000000000008481c */ /* 0x000fe4000372f070 */
[----:B------:R-:W-:Y:S02]  /*0c80*/  @P2 ISETP.GT.AND P6, PT, R17, 0xfe, PT ;  /* 0x000000fe1100280c */ /* 0x000fe40003fc4270 */
[----:B------:R-:W-:-:S09]  /*0c90*/  SHF.R.U32.HI R11, RZ, 0x18, R6 ;  /* 0x00000018ff0b7819 */ /* 0x000fd20000011606 */
[----:B------:R-:W-:Y:S01]  /*0ca0*/  @P1 VIADD R16, R16, 0xffffff01 ;  /* 0xffffff0110101836 */ /* 0x000fe20000000000 */
[----:B------:R-:W-:Y:S02]  /*0cb0*/  PLOP3.LUT P1, PT, PT, PT, PT, 0x8, 0x80 ;  /* 0x000000000080781c */ /* 0x000fe40003f2e170 */
[----:B------:R-:W-:Y:S02]  /*0cc0*/  @P2 PLOP3.LUT P1, PT, P6, PT, PT, 0x80, 0x8 ;  /* 0x000000000008281c */ /* 0x000fe4000372f070 */
[----:B------:R-:W-:-:S13]  /*0cd0*/  ISETP.NE.U32.AND P6, PT, R11, RZ, PT ;  /* 0x000000ff0b00720c */ /* 0x000fda0003fc5070 */
[----:B------:R-:W4:Y:S04]  /*0ce0*/  @P6 LDL.U8 R7, [R1+0x3] ;  /* 0x0000030001076983 */ /* 0x000f280000100000 */
[----:B------:R-:W-:Y:S04]  /*0cf0*/  @P4 STL.U8 [R1+0x2], R28 ;  /* 0x0000021c01004387 */ /* 0x000fe80000100000 */
[----:B------:R0:W1:Y:S01]  /*0d00*/  @P2 LDS.U8 R28, [R25+UR4] ;  /* 0x00000004191c2984 */ /* 0x0000620008000000 */
[----:B------:R-:W-:Y:S02]  /*0d10*/  @P0 LOP3.LUT R24, R27, R26, RZ, 0x3c, !PT ;  /* 0x0000001a1b180212 */ /* 0x000fe400078e3cff */
[----:B------:R-:W1:Y:S01]  /*0d20*/  LDC.U8 R26, c[0x3][0x1] ;  /* 0x00c00040ff1a7b82 */ /* 0x000e620000000000 */
[----:B------:R-:W-:-:S05]  /*0d30*/  @P5 VIADD R22, R22, 0xffffff01 ;  /* 0xffffff0116165836 */ /* 0x000fca0000000000 */
[----:B------:R-:W-:Y:S01]  /*0d40*/  @P0 LDS.U8 R27, [R22+UR4] ;  /* 0x00000004161b0984 */ /* 0x000fe20008000000 */
[----:B0-----:R-:W-:-:S03]  /*0d50*/  LOP3.LUT R25, R29, 0xff, RZ, 0xc0, !PT ;  /* 0x000000ff1d197812 */ /* 0x001fc600078ec0ff */
[----:B------:R-:W-:Y:S04]  /*0d60*/  @P0 STL.U8 [R1+0x5], R24 ;  /* 0x0000051801000387 */ /* 0x000fe80000100000 */
[----:B------:R-:W-:Y:S01]  /*0d70*/  @P3 LDS.U8 R24, [R25+UR6] ;  /* 0x0000000619183984 */ /* 0x000fe20008000000 */
[----:B-1----:R-:W-:-:S03]  /*0d80*/  @P2 LOP3.LUT R21, R28, R21, RZ, 0x3c, !PT ;  /* 0x000000151c152212 */ /* 0x002fc600078e3cff */
[----:B------:R-:W-:Y:S04]  /*0d90*/  @P3 LDS.U8 R28, [R19+UR6] ;  /* 0x00000006131c3984 */ /* 0x000fe80008000000 */
[----:B------:R-:W-:Y:S04]  /*0da0*/  @P2 STL.U8 [R1+0x7], R21 ;  /* 0x0000071501002387 */ /* 0x000fe80000100000 */
[----:B------:R-:W0:Y:S01]  /*0db0*/  @P3 LDS.U8 R21, [R19+UR6] ;  /* 0x0000000613153984 */ /* 0x000e220008000000 */
[----:B------:R-:W-:Y:S02]  /*0dc0*/  IMAD.U32 R13, R6, 0x10000, RZ ;  /* 0x00010000060d7824 */ /* 0x000fe400078e00ff */
[----:B------:R-:W-:Y:S01]  /*0dd0*/  @P1 VIADD R17, R17, 0xffffff01 ;  /* 0xffffff0111111836 */ /* 0x000fe20000000000 */
[----:B------:R-:W-:Y:S02]  /*0de0*/  @P3 LDS.U8 R19, [R19+UR6] ;  /* 0x0000000613133984 */ /* 0x000fe40008000000 */
[----:B------:R-:W-:-:S02]  /*0df0*/  SHF.R.U32.HI R13, RZ, 0x18, R13 ;  /* 0x00000018ff0d7819 */ /* 0x000fc4000001160d */
[----:B------:R-:W-:Y:S02]  /*0e00*/  @P2 LDS.U8 R22, [R17+UR4] ;  /* 0x0000000411162984 */ /* 0x000fe40008000000 */
[----:B------:R-:W-:-:S13]  /*0e10*/  ISETP.NE.U32.AND P5, PT, R13, RZ, PT ;  /* 0x000000ff0d00720c */ /* 0x000fda0003fa5070 */
[----:B------:R-:W-:Y:S04]  /*0e20*/  @P5 LDS.U8 R17, [R25+UR6] ;  /* 0x0000000619115984 */ /* 0x000fe80008000000 */
[----:B------:R-:W4:Y:S01]  /*0e30*/  @P5 LDL.U8 R10, [R1+0x1] ;  /* 0x00000100010a5983 */ /* 0x000f220000100000 */
[----:B0-----:R-:W-:-:S03]  /*0e40*/  @P3 IMAD.IADD R24, R21, 0x1, R24 ;  /* 0x0000000115183824 */ /* 0x001fc600078e0218 */
[----:B------:R-:W-:Y:S01]  /*0e50*/  @P6 LDS.U8 R21, [R26+UR6] ;  /* 0x000000061a156984 */ /* 0x000fe20008000000 */
[----:B--2---:R-:W-:-:S03]  /*0e60*/  @P4 LOP3.LUT R23, R23, R20, RZ, 0x3c, !PT ;  /* 0x0000001417174212 */ /* 0x004fc600078e3cff */
[----:B------:R-:W0:Y:S04]  /*0e70*/  @P3 LDS.U8 R20, [R26+UR6] ;  /* 0x000000061a143984 */ /* 0x000e280008000000 */
[----:B------:R-:W-:Y:S04]  /*0e80*/  @P4 STL.U8 [R1+0x6], R23 ;  /* 0x0000061701004387 */ /* 0x000fe80000100000 */
[----:B------:R-:W-:Y:S01]  /*0e90*/  @P5 LDS.U8 R23, [R26+UR6] ;  /* 0x000000061a175984 */ /* 0x000fe20008000000 */
[----:B---3--:R-:W-:-:S03]  /*0ea0*/  @P0 LOP3.LUT R29, R27, R4, RZ, 0x3c, !PT ;  /* 0x000000041b1d0212 */ /* 0x008fc600078e3cff */
[----:B------:R-:W4:Y:S01]  /*0eb0*/  @P4 LDS.U8 R27, [R16+UR4] ;  /* 0x00000004101b4984 */ /* 0x000f220008000000 */
[----:B0-----:R-:W-:-:S03]  /*0ec0*/  @P3 IMAD.IADD R28, R28, 0x1, R20 ;  /* 0x000000011c1c3824 */ /* 0x001fc600078e0214 */
[----:B------:R-:W-:Y:S01]  /*0ed0*/  @P0 STL.U8 [R1+0x9], R29 ;  /* 0x0000091d01000387 */ /* 0x000fe20000100000 */
[----:B------:R-:W-:Y:S02]  /*0ee0*/  PLOP3.LUT P0, PT, PT, PT, PT, 0x8, 0x80 ;  /* 0x000000000080781c */ /* 0x000fe40003f0e170 */
[----:B------:R-:W-:Y:S01]  /*0ef0*/  @P3 ISETP.GT.AND P1, PT, R28, 0xfe, PT ;  /* 0x000000fe1c00380c */ /* 0x000fe20003f24270 */
[----:B------:R-:W0:Y:S03]  /*0f00*/  @P5 LDS.U8 R20, [R13+UR6] ;  /* 0x000000060d145984 */ /* 0x000e260008000000 */
[----:B------:R-:W-:Y:S01]  /*0f10*/  @P3 PLOP3.LUT P0, PT, P1, PT, PT, 0x80, 0x8 ;  /* 0x000000000008381c */ /* 0x000fe20000f0f070 */
[----:B------:R-:W1:Y:S01]  /*0f20*/  @P6 LDS.U8 R4, [R11+UR6] ;  /* 0x000000060b046984 */ /* 0x000e620008000000 */
[----:B------:R-:W-:-:S11]  /*0f30*/  @P3 ISETP.GT.AND P1, PT, R24, 0xfe, PT ;  /* 0x000000fe1800380c */ /* 0x000fd60003f24270 */
[----:B------:R-:W-:Y:S01]  /*0f40*/  @P0 VIADD R28, R28, 0xffffff01 ;  /* 0xffffff011c1c0836 */ /* 0x000fe20000000000 */
[----:B------:R-:W-:Y:S02]  /*0f50*/  PLOP3.LUT P0, PT, PT, PT, PT, 0x8, 0x80 ;  /* 0x000000000080781c */ /* 0x000fe40003f0e170 */
[----:B------:R-:W-:Y:S02]  /*0f60*/  @P3 PLOP3.LUT P0, PT, P1, PT, PT, 0x80, 0x8 ;  /* 0x000000000008381c */ /* 0x000fe40000f0f070 */
[----:B-----5:R-:W-:-:S11]  /*0f70*/  @P2 LOP3.LUT R22, R22, R9, RZ, 0x3c, !PT ;  /* 0x0000000916162212 */ /* 0x020fd600078e3cff */
[----:B------:R-:W-:Y:S01]  /*0f80*/  @P0 VIADD R24, R24, 0xffffff01 ;  /* 0xffffff0118180836 */ /* 0x000fe20000000000 */
[----:B----4-:R-:W-:Y:S02]  /*0f90*/  @P4 LOP3.LUT R16, R27, R12, RZ, 0x3c, !PT ;  /* 0x0000000c1b104212 */ /* 0x010fe400078e3cff */
[----:B------:R-:W2:Y:S04]  /*0fa0*/  @P3 LDS.U8 R12, [R28+UR4] ;  /* 0x000000041c0c3984 */ /* 0x000ea80008000000 */
[----:B------:R-:W3:Y:S01]  /*0fb0*/  @P3 LDS.U8 R9, [R24+UR4] ;  /* 0x0000000418093984 */ /* 0x000ee20008000000 */
[----:B------:R-:W-:Y:S02]  /*0fc0*/  IMAD.SHL.U32 R27, R6, 0x100, RZ ;  /* 0x00000100061b7824 */ /* 0x000fe400078e00ff */
[----:B0-----:R-:W-:Y:S01]  /*0fd0*/  @P5 IMAD.IADD R29, R23, 0x1, R20 ;  /* 0x00000001171d5824 */ /* 0x001fe200078e0214 */
[----:B------:R-:W-:Y:S01]  /*0fe0*/  @P4 STL.U8 [R1+0xa], R16 ;  /* 0x00000a1001004387 */ /* 0x000fe20000100000 */
[----:B-1----:R-:W-:Y:S01]  /*0ff0*/  @P6 IMAD.IADD R20, R21, 0x1, R4 ;  /* 0x0000000115146824 */ /* 0x002fe200078e0204 */
[----:B------:R-:W-:-:S02]  /*1000*/  SHF.R.U32.HI R27, RZ, 0x18, R27 ;  /* 0x00000018ff1b7819 */ /* 0x000fc4000001161b */
[----:B------:R-:W-:Y:S01]  /*1010*/  @P5 ISETP.GT.AND P1, PT, R29, 0xfe, PT ;  /* 0x000000fe1d00580c */ /* 0x000fe20003f24270 */
[----:B------:R-:W-:Y:S01]  /*1020*/  @P2 STL.U8 [R1+0xb], R22 ;  /* 0x00000b1601002387 */ /* 0x000fe20000100000 */
[----:B------:R-:W-:Y:S02]  /*1030*/  ISETP.NE.U32.AND P0, PT, R27, RZ, PT ;  /* 0x000000ff1b00720c */ /* 0x000fe40003f05070 */
[----:B------:R-:W-:Y:S01]  /*1040*/  @P6 ISETP.GT.AND P4, PT, R20, 0xfe, PT ;  /* 0x000000fe1400680c */ /* 0x000fe20003f84270 */
[----:B------:R-:W0:Y:S01]  /*1050*/  @P5 LDS.U8 R6, [R13+UR6] ;  /* 0x000000060d065984 */ /* 0x000e220008000000 */
[----:B------:R-:W-:Y:S02]  /*1060*/  PLOP3.LUT P2, PT, PT, PT, PT, 0x8, 0x80 ;  /* 0x000000000080781c */ /* 0x000fe40003f4e170 */
[----:B------:R-:W-:Y:S01]  /*1070*/  @P5 PLOP3.LUT P2, PT, P1, PT, PT, 0x80, 0x8 ;  /* 0x000000000008581c */ /* 0x000fe20000f4f070 */
[----:B------:R-:W1:Y:S01]  /*1080*/  LDC.U8 R4, c[0x3][0x7] ;  /* 0x00c001c0ff047b82 */ /* 0x000e620000000000 */
[----:B------:R-:W-:Y:S01]  /*1090*/  PLOP3.LUT P1, PT, PT, PT, PT, 0x8, 0x80 ;  /* 0x000000000080781c */ /* 0x000fe20003f2e170 */
[----:B------:R-:W-:Y:S01]  /*10a0*/  @P6 LDS.U8 R24, [R11+UR6] ;  /* 0x000000060b186984 */ /* 0x000fe20008000000 */
[----:B------:R-:W-:-:S03]  /*10b0*/  @P6 PLOP3.LUT P1, PT, P4, PT, PT, 0x80, 0x8 ;  /* 0x000000000008681c */ /* 0x000fc6000272f070 */
[----:B------:R-:W-:Y:S04]  /*10c0*/  @P0 LDS.U8 R23, [R27+UR6] ;  /* 0x000000061b170984 */ /* 0x000fe80008000000 */
[----:B------:R-:W4:Y:S04]  /*10d0*/  @P0 LDS.U8 R16, [R25+UR6] ;  /* 0x0000000619100984 */ /* 0x000f280008000000 */
[----:B------:R-:W-:Y:S02]  /*10e0*/  @P5 LDS.U8 R13, [R13+UR6] ;  /* 0x000000060d0d5984 */ /* 0x000fe40008000000 */
[----:B------:R-:W-:-:S02]  /*10f0*/  @P1 VIADD R20, R20, 0xffffff01 ;  /* 0xffffff0114141836 */ /* 0x000fc40000000000 */
[----:B------:R-:W-:Y:S01]  /*1100*/  @P0 LDS.U8 R21, [R27+UR6] ;  /* 0x000000061b150984 */ /* 0x000fe20008000000 */
[----:B--2---:R-:W-:-:S03]  /*1110*/  @P3 LOP3.LUT R0, R0, R12, RZ, 0x3c, !PT ;  /* 0x0000000c00003212 */ /* 0x004fc600078e3cff */
[----:B------:R-:W2:Y:S01]  /*1120*/  @P6 LDS.U8 R12, [R20+UR4] ;  /* 0x00000004140c6984 */ /* 0x000ea20008000000 */
[----:B---3--:R-:W-:-:S03]  /*1130*/  @P3 LOP3.LUT R8, R8, R9, RZ, 0x3c, !PT ;  /* 0x0000000908083212 */ /* 0x008fc600078e3cff */
[----:B------:R3:W5:Y:S04]  /*1140*/  @P6 LDS.U8 R9, [R25+UR6] ;  /* 0x0000000619096984 */ /* 0x0007680008000000 */
[----:B-1----:R-:W1:Y:S04]  /*1150*/  @P3 LDS.U8 R22, [R4+UR6] ;  /* 0x0000000604163984 */ /* 0x002e680008000000 */
[----:B------:R-:W1:Y:S01]  /*1160*/  @P5 LDS.U8 R20, [R4+UR6] ;  /* 0x0000000604145984 */ /* 0x000e620008000000 */
[----:B0-----:R-:W-:-:S03]  /*1170*/  @P5 IMAD.IADD R6, R6, 0x1, R17 ;  /* 0x0000000106065824 */ /* 0x001fc600078e0211 */
[----:B---3--:R-:W3:Y:S04]  /*1180*/  @P0 LDL.U8 R25, [R1+0x2] ;  /* 0x0000020001190983 */ /* 0x008ee80000100000 */
[----:B------:R-:W0:Y:S01]  /*1190*/  @P0 LDS.U8 R26, [R26+UR6] ;  /* 0x000000061a1a0984 */ /* 0x000e220008000000 */
[----:B------:R-:W-:-:S03]  /*11a0*/  @P2 VIADD R29, R29, 0xffffff01 ;  /* 0xffffff011d1d2836 */ /* 0x000fc60000000000 */
[----:B------:R-:W-:Y:S01]  /*11b0*/  @P0 LDS.U8 R27, [R27+UR6] ;  /* 0x000000061b1b0984 */ /* 0x000fe20008000000 */
[----:B----4-:R-:W-:-:S03]  /*11c0*/  @P0 IMAD.IADD R23, R23, 0x1, R16 ;  /* 0x0000000117170824 */ /* 0x010fc600078e0210 */
[----:B------:R-:W-:Y:S01]  /*11d0*/  @P6 LDS.U8 R11, [R11+UR6] ;  /* 0x000000060b0b6984 */ /* 0x000fe20008000000 */
[----:B------:R-:W-:-:S03]  /*11e0*/  IMAD.WIDE R16, R5, 0x4, R2 ;  /* 0x0000000405107825 */ /* 0x000fc600078e0202 */
[----:B------:R-:W4:Y:S04]  /*11f0*/  @P5 LDL.U8 R3, [R1+0x5] ;  /* 0x0000050001035983 */ /* 0x000f280000100000 */
[----:B------:R0:W4:Y:S01]  /*1200*/  LDG.E R2, desc[UR8][R16.64] ;  /* 0x0000000810027981 */ /* 0x000122000c1e1900 */
[----:B--2---:R-:W-:-:S03]  /*1210*/  @P6 LOP3.LUT R12, R12, R7, RZ, 0x3c, !PT ;  /* 0x000000070c0c6212 */ /* 0x004fc600078e3cff */
[----:B------:R-:W-:Y:S01]  /*1220*/  @P5 LDS.U8 R29, [R29+UR4] ;  /* 0x000000041d1d5984 */ /* 0x000fe20008000000 */
[----:B-----5:R-:W-:-:S03]  /*1230*/  @P6 IMAD.IADD R24, R24, 0x1, R9 ;  /* 0x0000000118186824 */ /* 0x020fc600078e0209 */
[----:B------:R-:W2:Y:S04]  /*1240*/  @P0 LDL.U8 R7, [R1+0x6] ;  /* 0x0000060001070983 */ /* 0x000ea80000100000 */
[----:B------:R-:W5:Y:S01]  /*1250*/  @P3 LDL.U8 R9, [R1+0x8] ;  /* 0x0000080001093983 */ /* 0x000f620000100000 */
[----:B-1----:R-:W-:Y:S02]  /*1260*/  @P3 IMAD.IADD R22, R19, 0x1, R22 ;  /* 0x0000000113163824 */ /* 0x002fe400078e0216 */
[----:B------:R-:W-:Y:S01]  /*1270*/  @P5 IMAD.IADD R20, R13, 0x1, R20 ;  /* 0x000000010d145824 */ /* 0x000fe200078e0214 */
[----:B------:R-:W2:Y:S04]  /*1280*/  @P6 LDL.U8 R19, [R1+0x7] ;  /* 0x0000070001136983 */ /* 0x000ea80000100000 */
[----:B------:R-:W2:Y:S04]  /*1290*/  @P5 LDL.U8 R13, [R1+0x9] ;  /* 0x00000900010d5983 */ /* 0x000ea80000100000 */
[----:B------:R-:W2:Y:S01]  /*12a0*/  @P0 LDL.U8 R16, [R1+0xa] ;  /* 0x00000a0001100983 */ /* 0x000ea20000100000 */
[----:B------:R-:W-:-:S02]  /*12b0*/  @P5 ISETP.GT.AND P1, PT, R6, 0xfe, PT ;  /* 0x000000fe0600580c */ /* 0x000fc40003f24270 */
[----:B------:R-:W-:Y:S02]  /*12c0*/  PLOP3.LUT P2, PT, PT, PT, PT, 0x8, 0x80 ;  /* 0x000000000080781c */ /* 0x000fe40003f4e170 */
[----:B------:R-:W-:Y:S01]  /*12d0*/  @P5 PLOP3.LUT P2, PT, P1, PT, PT, 0x80, 0x8 ;  /* 0x000000000008581c */ /* 0x000fe20000f4f070 */
[----:B0-----:R-:W-:Y:S01]  /*12e0*/  @P0 IMAD.IADD R21, R26, 0x1, R21 ;  /* 0x000000011a150824 */ /* 0x001fe200078e0215 */
[----:B------:R-:W-:Y:S01]  /*12f0*/  PLOP3.LUT P1, PT, PT, PT, PT, 0x8, 0x80 ;  /* 0x000000000080781c */ /* 0x000fe20003f2e170 */
[----:B------:R-:W0:Y:S03]  /*1300*/  @P0 LDS.U8 R26, [R4+UR6] ;  /* 0x00000006041a0984 */ /* 0x000e260008000000 */
[----:B------:R-:W-:Y:S01]  /*1310*/  @P0 ISETP.GT.AND P4, PT, R21, 0xfe, PT ;  /* 0x000000fe1500080c */ /* 0x000fe20003f84270 */
[----:B------:R-:W-:Y:S03]  /*1320*/  @P3 STL.U8 [R1], R0 ;  /* 0x0000000001003387 */ /* 0x000fe60000100000 */
[----:B------:R-:W-:Y:S01]  /*1330*/  @P0 PLOP3.LUT P1, PT, P4, PT, PT, 0x80, 0x8 ;  /* 0x000000000008081c */ /* 0x000fe2000272f070 */
[----:B------:R-:W-:Y:S02]  /*1340*/  @P3 STL.U8 [R1+0x4], R8 ;  /* 0x0000040801003387 */ /* 0x000fe40000100000 */
[----:B------:R-:W-:Y:S01]  /*1350*/  @P2 VIADD R6, R6, 0xffffff01 ;  /* 0xffffff0106062836 */ /* 0x000fe20000000000 */
[----:B------:R-:W-:Y:S01]  /*1360*/  @P0 ISETP.GT.AND P2, PT, R23, 0xfe, PT ;  /* 0x000000fe1700080c */ /* 0x000fe20003f44270 */
[----:B------:R-:W-:Y:S01]  /*1370*/  @P6 STL.U8 [R1+0x3], R12 ;  /* 0x0000030c01006387 */ /* 0x000fe20000100000 */
[----:B------:R-:W-:-:S02]  /*1380*/  PLOP3.LUT P4, PT, PT, PT, PT, 0x8, 0x80 ;  /* 0x000000000080781c */ /* 0x000fc40003f8e170 */
[----:B------:R-:W-:Y:S01]  /*1390*/  @P0 PLOP3.LUT P4, PT, P2, PT, PT, 0x80, 0x8 ;  /* 0x000000000008081c */ /* 0x000fe2000178f070 */
[----:B------:R-:W-:Y:S01]  /*13a0*/  @P5 LDS.U8 R6, [R6+UR4] ;  /* 0x0000000406065984 */ /* 0x000fe20008000000 */
[----:B------:R-:W-:-:S03]  /*13b0*/  @P6 ISETP.GT.AND P2, PT, R24, 0xfe, PT ;  /* 0x000000fe1800680c */ /* 0x000fc60003f44270 */
[----:B------:R-:W-:Y:S01]  /*13c0*/  @P1 VIADD R21, R21, 0xffffff01 ;  /* 0xffffff0115151836 */ /* 0x000fe20000000000 */
[----:B------:R-:W-:Y:S01]  /*13d0*/  @P3 ISETP.GT.AND P1, PT, R22, 0xfe, PT ;  /* 0x000000fe1600380c */ /* 0x000fe20003f24270 */
[----:B------:R-:W1:Y:S04]  /*13e0*/  @P6 LDS.U8 R4, [R4+UR6] ;  /* 0x0000000604046984 */ /* 0x000e680008000000 */
[----:B------:R-:W3:Y:S02]  /*13f0*/  @P0 LDS.U8 R28, [R21+UR4] ;  /* 0x00000004151c0984 */ /* 0x000ee40008000000 */
[----:B------:R-:W-:Y:S01]  /*1400*/  @P4 VIADD R23, R23, 0xffffff01 ;  /* 0xffffff0117174836 */ /* 0x000fe20000000000 */
[----:B------:R-:W-:Y:S02]  /*1410*/  PLOP3.LUT P4, PT, PT, PT, PT, 0x8, 0x80 ;  /* 0x000000000080781c */ /* 0x000fe40003f8e170 */
[----:B------:R-:W-:-:S02]  /*1420*/  @P6 PLOP3.LUT P4, PT, P2, PT, PT, 0x80, 0x8 ;  /* 0x000000000008681c */ /* 0x000fc4000178f070 */
[----:B------:R-:W-:Y:S01]  /*1430*/  PLOP3.LUT P2, PT, PT, PT, PT, 0x8, 0x80 ;  /* 0x000000000080781c */ /* 0x000fe20003f4e170 */
[----:B------:R-:W-:Y:S01]  /*1440*/  @P0 LDS.U8 R23, [R23+UR4] ;  /* 0x0000000417170984 */ /* 0x000fe20008000000 */
[----:B------:R-:W-:Y:S02]  /*1450*/  @P3 PLOP3.LUT P2, PT, P1, PT, PT, 0x80, 0x8 ;  /* 0x000000000008381c */ /* 0x000fe40000f4f070 */
[----:B------:R-:W-:Y:S01]  /*1460*/  @P5 ISETP.GT.AND P1, PT, R20, 0xfe, PT ;  /* 0x000000fe1400580c */ /* 0x000fe20003f24270 */
[----:B0-----:R-:W-:-:S10]  /*1470*/  @P0 IMAD.IADD R26, R27, 0x1, R26 ;  /* 0x000000011b1a0824 */ /* 0x001fd400078e021a */
[----:B------:R-:W-:Y:S01]  /*1480*/  @P2 VIADD R22, R22, 0xffffff01 ;  /* 0xffffff0116162836 */ /* 0x000fe20000000000 */
[----:B------:R-:W-:Y:S02]  /*1490*/  PLOP3.LUT P2, PT, PT, PT, PT, 0x8, 0x80 ;  /* 0x000000000080781c */ /* 0x000fe40003f4e170 */
[----:B------:R-:W-:Y:S02]  /*14a0*/  @P5 PLOP3.LUT P2, PT, P1, PT, PT, 0x80, 0x8 ;  /* 0x000000000008581c */ /* 0x000fe40000f4f070 */
[----:B------:R-:W-:Y:S01]  /*14b0*/  @P0 ISETP.GT.AND P1, PT, R26, 0xfe, PT ;  /* 0x000000fe1a00080c */ /* 0x000fe20003f24270 */
[----:B------:R-:W5:Y:S10]  /*14c0*/  @P3 LDS.U8 R22, [R22+UR4] ;  /* 0x0000000416163984 */ /* 0x000f740008000000 */
[----:B------:R-:W-:Y:S01]  /*14d0*/  @P2 VIADD R20, R20, 0xffffff01 ;  /* 0xffffff0114142836 */ /* 0x000fe20000000000 */
[----:B------:R-:W-:-:S02]  /*14e0*/  PLOP3.LUT P2, PT, PT, PT, PT, 0x8, 0x80 ;  /* 0x000000000080781c */ /* 0x000fc40003f4e170 */
[----:B------:R-:W-:Y:S01]  /*14f0*/  @P0 PLOP3.LUT P2, PT, P1, PT, PT, 0x80, 0x8 ;  /* 0x000000000008081c */ /* 0x000fe20000f4f070 */
[----:B------:R-:W-:Y:S02]  /*1500*/  @P4 VIADD R24, R24, 0xffffff01 ;  /* 0xffffff0118184836 */ /* 0x000fe40000000000 */
[----:B------:R-:W0:Y:S04]  /*1510*/  @P5 LDS.U8 R20, [R20+UR4] ;  /* 0x0000000414145984 */ /* 0x000e280008000000 */
[----:B------:R-:W0:Y:S06]  /*1520*/  @P6 LDS.U8 R24, [R24+UR4] ;  /* 0x0000000418186984 */ /* 0x000e2c0008000000 */
[----:B------:R-:W-:-:S05]  /*1530*/  @P2 VIADD R26, R26, 0xffffff01 ;  /* 0xffffff011a1a2836 */ /* 0x000fca0000000000 */
[----:B------:R2:W0:Y:S01]  /*1540*/  @P0 LDS.U8 R17, [R26+UR4] ;  /* 0x000000041a110984 */ /* 0x0004220008000000 */
[----:B------:R-:W-:-:S05]  /*1550*/  @P5 LOP3.LUT R10, R29, R10, RZ, 0x3c, !PT ;  /* 0x0000000a1d0a5212 */ /* 0x000fca00078e3cff */
[----:B------:R-:W-:Y:S01]  /*1560*/  @P5 STL.U8 [R1+0x1], R10 ;  /* 0x0000010a01005387 */ /* 0x000fe20000100000 */
[----:B-1----:R-:W-:Y:S01]  /*1570*/  @P6 IMAD.IADD R4, R11, 0x1, R4 ;  /* 0x000000010b046824 */ /* 0x002fe200078e0204 */
[----:B---3--:R-:W-:Y:S02]  /*1580*/  @P0 LOP3.LUT R28, R28, R25, RZ, 0x3c, !PT ;  /* 0x000000191c1c0212 */ /* 0x008fe400078e3cff */
[----:B----4-:R-:W-:Y:S02]  /*1590*/  @P5 LOP3.LUT R21, R6, R3, RZ, 0x3c, !PT ;  /* 0x0000000306155212 */ /* 0x010fe400078e3cff */
[----:B------:R-:W1:Y:S01]  /*15a0*/  LDC.U8 R3, c[0x3][0x5] ;  /* 0x00c00140ff037b82 */ /* 0x000e620000000000 */
[C---:B------:R-:W-:Y:S02]  /*15b0*/  IMAD.SHL.U32 R25, R2.reuse, 0x1000000, RZ ;  /* 0x0100000002197824 */ /* 0x040fe400078e00ff */
[----:B------:R-:W-:-:S05]  /*15c0*/  IMAD.U32 R27, R2, 0x10000, RZ ;  /* 0x00010000021b7824 */ /* 0x000fca00078e00ff */
[----:B------:R-:W3:Y:S01]  /*15d0*/  LDC.U8 R6, c[0x3][0x2] ;  /* 0x00c00080ff067b82 */ /* 0x000ee20000000000 */
[----:B------:R-:W-:Y:S02]  /*15e0*/  SHF.R.U32.HI R0, RZ, 0x18, R25 ;  /* 0x00000018ff007819 */ /* 0x000fe40000011619 */
[----:B-----5:R-:W-:Y:S01]  /*15f0*/  @P3 LOP3.LUT R22, R9, R22, RZ, 0x3c, !PT ;  /* 0x0000001609163212 */ /* 0x020fe200078e3cff */
[----:B------:R-:W-:Y:S01]  /*1600*/  IMAD.SHL.U32 R9, R2, 0x100, RZ ;  /* 0x0000010002097824 */ /* 0x000fe200078e00ff */
[----:B--2---:R-:W-:Y:S02]  /*1610*/  @P0 LOP3.LUT R26, R23, R7, RZ, 0x3c, !PT ;  /* 0x00000007171a0212 */ /* 0x004fe400078e3cff */
[----:B------:R-:W-:Y:S02]  /*1620*/  SHF.R.U32.HI R7, RZ, 0x18, R27 ;  /* 0x00000018ff077819 */ /* 0x000fe4000001161b */
[----:B------:R-:W-:Y:S02]  /*1630*/  SHF.R.U32.HI R8, RZ, 0x18, R2 ;  /* 0x00000018ff087819 */ /* 0x000fe40000011602 */
[----:B------:R-:W-:-:S02]  /*1640*/  SHF.R.U32.HI R2, RZ, 0x18, R9 ;  /* 0x00000018ff027819 */ /* 0x000fc40000011609 */
[----:B------:R-:W-:Y:S01]  /*1650*/  ISETP.NE.U32.AND P2, PT, R0, RZ, PT ;  /* 0x000000ff0000720c */ /* 0x000fe20003f45070 */
[----:B------:R-:W-:Y:S01]  /*1660*/  @P3 STL.U8 [R1+0x8], R22 ;  /* 0x0000081601003387 */ /* 0x000fe20000100000 */
[----:B------:R-:W-:Y:S02]  /*1670*/  ISETP.NE.U32.AND P1, PT, R7, RZ, PT ;  /* 0x000000ff0700720c */ /* 0x000fe40003f25070 */
[----:B------:R-:W-:Y:S02]  /*1680*/  ISETP.NE.U32.AND P3, PT, R8, RZ, PT ;  /* 0x000000ff0800720c */ /* 0x000fe40003f65070 */
[----:B------:R-:W-:Y:S01]  /*1690*/  ISETP.NE.U32.AND P4, PT, R2, RZ, PT ;  /* 0x000000ff0200720c */ /* 0x000fe20003f85070 */
[----:B------:R2:W-:Y:S01]  /*16a0*/  @P0 STL.U8 [R1+0x2], R28 ;  /* 0x0000021c01000387 */ /* 0x0005e20000100000 */
[----:B0-----:R-:W-:-:S03]  /*16b0*/  @P5 LOP3.LUT R29, R20, R13, RZ, 0x3c, !PT ;  /* 0x0000000d141d5212 */ /* 0x001fc600078e3cff */
[----:B------:R0:W-:Y:S04]  /*16c0*/  @P5 STL.U8 [R1+0x5], R21 ;  /* 0x0000051501005387 */ /* 0x0001e80000100000 */
[----:B------:R-:W-:Y:S01]  /*16d0*/  @P2 LDS.U8 R10, [R0+UR6] ;  /* 0x00000006000a2984 */ /* 0x000fe20008000000 */
[----:B--2---:R-:W-:-:S03]  /*16e0*/  @P6 LOP3.LUT R28, R24, R19, RZ, 0x3c, !PT ;  /* 0x00000013181c6212 */ /* 0x004fc600078e3cff */
[----:B-1----:R-:W1:Y:S01]  /*16f0*/  @P2 LDS.U8 R25, [R3+UR6] ;  /* 0x0000000603192984 */ /* 0x002e620008000000 */
[----:B0-----:R-:W-:-:S03]  /*1700*/  @P0 LOP3.LUT R21, R17, R16, RZ, 0x3c, !PT ;  /* 0x0000001011150212 */ /* 0x001fc600078e3cff */
[----:B------:R-:W-:Y:S04]  /*1710*/  @P0 STL.U8 [R1+0x6], R26 ;  /* 0x0000061a01000387 */ /* 0x000fe80000100000 */
[----:B------:R-:W-:Y:S04]  /*1720*/  @P2 LDS.U8 R12, [R0+UR6] ;  /* 0x00000006000c2984 */ /* 0x000fe80008000000 */
[----:B---3--:R-:W0:Y:S04]  /*1730*/  @P2 LDS.U8 R23, [R6+UR6] ;  /* 0x0000000606172984 */ /* 0x008e280008000000 */
[----:B------:R-:W-:Y:S04]  /*1740*/  @P1 LDS.U8 R9, [R7+UR6] ;  /* 0x0000000607091984 */ /* 0x000fe80008000000 */
[----:B------:R-:W2:Y:S04]  /*1750*/  @P1 LDS.U8 R26, [R6+UR6] ;  /* 0x00000006061a1984 */ /* 0x000ea80008000000 */
[----:B------:R-:W-:Y:S04]  /*1760*/  @P3 LDS.U8 R16, [R8+UR6] ;  /* 0x0000000608103984 */ /* 0x000fe80008000000 */
[----:B------:R-:W3:Y:S04]  /*1770*/  @P3 LDS.U8 R13, [R6+UR6] ;  /* 0x00000006060d3984 */ /* 0x000ee80008000000 */
[----:B------:R-:W-:Y:S04]  /*1780*/  @P4 LDS.U8 R17, [R2+UR6] ;  /* 0x0000000602114984 */ /* 0x000fe80008000000 */
[----:B------:R4:W5:Y:S04]  /*1790*/  @P4 LDS.U8 R22, [R6+UR6] ;  /* 0x0000000606164984 */ /* 0x0009680008000000 */
[----:B------:R-:W-:Y:S04]  /*17a0*/  @P4 LDS.U8 R20, [R2+UR6] ;  /* 0x0000000602144984 */ /* 0x000fe80008000000 */
[----:B------:R-:W5:Y:S01]  /*17b0*/  @P4 LDS.U8 R19, [R3+UR6] ;  /* 0x0000000603134984 */ /* 0x000f620008000000 */
[----:B-1----:R-:W-:-:S03]  /*17c0*/  @P2 IMAD.IADD R10, R10, 0x1, R25 ;  /* 0x000000010a0a2824 */ /* 0x002fc600078e0219 */
[----:B----4-:R-:W4:Y:S01]  /*17d0*/  @P6 LDL.U8 R6, [R1+0xb] ;  /* 0x00000b0001066983 */ /* 0x010f220000100000 */
[----:B0-----:R-:W-:-:S03]  /*17e0*/  @P2 IMAD.IADD R12, R12, 0x1, R23 ;  /* 0x000000010c0c2824 */ /* 0x001fc600078e0217 */
[----:B------:R-:W4:Y:S04]  /*17f0*/  @P2 LDL.U8 R25, [R1] ;  /* 0x0000000001192983 */ /* 0x000f280000100000 */
[----:B------:R-:W-:Y:S01]  /*1800*/  @P0 STL.U8 [R1+0xa], R21 ;  /* 0x00000a1501000387 */ /* 0x000fe20000100000 */
[----:B--2---:R-:W-:-:S03]  /*1810*/  @P1 IMAD.IADD R9, R26, 0x1, R9 ;  /* 0x000000011a091824 */ /* 0x004fc600078e0209 */
[----:B------:R-:W2:Y:S04]  /*1820*/  @P2 LDL.U8 R23, [R1+0x4] ;  /* 0x0000040001172983 */ /* 0x000ea80000100000 */
[----:B------:R-:W-:Y:S01]  /*1830*/  @P1 LDS.U8 R24, [R3+UR6] ;  /* 0x0000000603181984 */ /* 0x000fe20008000000 */
[----:B---3--:R-:W-:-:S03]  /*1840*/  @P3 IMAD.IADD R13, R13, 0x1, R16 ;  /* 0x000000010d0d3824 */ /* 0x008fc600078e0210 */
[----:B------:R-:W-:Y:S04]  /*1850*/  @P6 STL.U8 [R1+0x7], R28 ;  /* 0x0000071c01006387 */ /* 0x000fe80000100000 */
[----:B------:R0:W-:Y:S01]  /*1860*/  @P3 LDS.U8 R21, [R3+UR6] ;  /* 0x0000000603153984 */ /* 0x0001e20008000000 */
[----:B-----5:R-:W-:-:S03]  /*1870*/  @P4 IMAD.IADD R17, R22, 0x1, R17 ;  /* 0x0000000116114824 */ /* 0x020fc600078e0211 */
[----:B------:R-:W3:Y:S04]  /*1880*/  @P1 LDL.U8 R11, [R1+0x1] ;  /* 0x00000100010b1983 */ /* 0x000ee80000100000 */
[----:B0-----:R-:W5:Y:S01]  /*1890*/  @P1 LDL.U8 R3, [R1+0x5] ;  /* 0x0000050001031983 */ /* 0x001f620000100000 */
[----:B------:R-:W-:-:S03]  /*18a0*/  @P4 IMAD.IADD R26, R20, 0x1, R19 ;  /* 0x00000001141a4824 */ /* 0x000fc600078e0213 */
[----:B------:R-:W5:Y:S04]  /*18b0*/  @P3 LDL.U8 R22, [R1+0x3] ;  /* 0x0000030001163983 */ /* 0x000f680000100000 */
[----:B------:R-:W5:Y:S04]  /*18c0*/  @P4 LDL.U8 R20, [R1+0x2] ;  /* 0x0000020001144983 */ /* 0x000f680000100000 */
[----:B------:R-:W5:Y:S04]  /*18d0*/  @P4 LDL.U8 R19, [R1+0x6] ;  /* 0x0000060001134983 */ /* 0x000f680000100000 */
[----:B------:R-:W5:Y:S01]  /*18e0*/  @P3 LDL.U8 R16, [R1+0x7] ;  /* 0x0000070001103983 */ /* 0x000f620000100000 */
[----:B------:R-:W-:-:S03]  /*18f0*/  @P6 ISETP.GT.AND P0, PT, R4, 0xfe, PT ;  /* 0x000000fe0400680c */ /* 0x000fc60003f04270 */
[----:B------:R-:W-:Y:S01]  /*1900*/  @P5 STL.U8 [R1+0x9], R29 ;  /* 0x0000091d01005387 */ /* 0x000fe20000100000 */
[----:B------:R-:W-:Y:S02]  /*1910*/  PLOP3.LUT P5, PT, PT, PT, PT, 0x8, 0x80 ;  /* 0x000000000080781c */ /* 0x000fe40003fae170 */
[----:B------:R-:W-:Y:S01]  /*1920*/  @P6 PLOP3.LUT P5, PT, P0, PT, PT, 0x80, 0x8 ;  /* 0x000000000008681c */ /* 0x000fe200007af070 */
[----:B------:R-:W0:Y:S01]  /*1930*/  @P1 LDS.U8 R27, [R7+UR6] ;  /* 0x00000006071b1984 */ /* 0x000e220008000000 */
[----:B------:R-:W-:-:S03]  /*1940*/  @P2 ISETP.GT.AND P0, PT, R12, 0xfe, PT ;  /* 0x000000fe0c00280c */ /* 0x000fc60003f04270 */
[----:B------:R-:W1:Y:S04]  /*1950*/  @P3 LDS.U8 R28, [R8+UR6] ;  /* 0x00000006081c3984 */ /* 0x000e680008000000 */
[----:B------:R-:W-:Y:S04]  /*1960*/  @P2 LDS.U8 R0, [R0+UR6] ;  /* 0x0000000600002984 */ /* 0x000fe80008000000 */
[----:B------:R-:W-:Y:S01]  /*1970*/  @P5 VIADD R4, R4, 0xffffff01 ;  /* 0xffffff0104045836 */ /* 0x000fe20000000000 */
[----:B------:R-:W-:Y:S01]  /*1980*/  PLOP3.LUT P5, PT, PT, PT, PT, 0x8, 0x80 ;  /* 0x000000000080781c */ /* 0x000fe20003fae170 */
[----:B------:R-:W-:Y:S01]  /*1990*/  @P1 LDS.U8 R7, [R7+UR6] ;  /* 0x0000000607071984 */ /* 0x000fe20008000000 */
[----:B------:R-:W-:-:S02]  /*19a0*/  @P2 PLOP3.LUT P5, PT, P0, PT, PT, 0x80, 0x8 ;  /* 0x000000000008281c */ /* 0x000fc400007af070 */
[----:B------:R-:W-:Y:S01]  /*19b0*/  @P2 ISETP.GT.AND P0, PT, R10, 0xfe, PT ;  /* 0x000000fe0a00280c */ /* 0x000fe20003f04270 */
[----:B------:R-:W-:Y:S04]  /*19c0*/  @P4 LDS.U8 R2, [R2+UR6] ;  /* 0x0000000602024984 */ /* 0x000fe80008000000 */
[----:B------:R-:W-:Y:S06]  /*19d0*/  @P3 LDS.U8 R8, [R8+UR6] ;  /* 0x0000000608083984 */ /* 0x000fec0008000000 */
[----:B------:R-:W-:Y:S01]  /*19e0*/  @P5 VIADD R12, R12, 0xffffff01 ;  /* 0xffffff010c0c5836 */ /* 0x000fe20000000000 */
[----:B------:R-:W-:-:S02]  /*19f0*/  PLOP3.LUT P5, PT, PT, PT, PT, 0x8, 0x80 ;  /* 0x000000000080781c */ /* 0x000fc40003fae170 */
[----:B------:R-:W-:Y:S02]  /*1a00*/  @P2 PLOP3.LUT P5, PT, P0, PT, PT, 0x80, 0x8 ;  /* 0x000000000008281c */ /* 0x000fe400007af070 */
[----:B------:R-:W-:Y:S01]  /*1a10*/  @P1 ISETP.GT.AND P0, PT, R9, 0xfe, PT ;  /* 0x000000fe0900180c */ /* 0x000fe20003f04270 */
[----:B------:R-:W-:Y:S10]  /*1a20*/  @P2 LDS.U8 R12, [R12+UR4] ;  /* 0x000000040c0c2984 */ /* 0x000ff40008000000 */
[----:B------:R-:W-:Y:S01]  /*1a30*/  @P5 VIADD R10, R10, 0xffffff01 ;  /* 0xffffff010a0a5836 */ /* 0x000fe20000000000 */
[----:B------:R-:W-:-:S02]  /*1a40*/  PLOP3.LUT P5, PT, PT, PT, PT, 0x8, 0x80 ;  /* 0x000000000080781c */ /* 0x000fc40003fae170 */
[----:B------:R-:W-:Y:S01]  /*1a50*/  @P1 PLOP3.LUT P5, PT, P0, PT, PT, 0x80, 0x8 ;  /* 0x000000000008181c */ /* 0x000fe200007af070 */
[----:B0-----:R-:W-:Y:S02]  /*1a60*/  @P1 IMAD.IADD R24, R27, 0x1, R24 ;  /* 0x000000011b181824 */ /* 0x001fe400078e0218 */
[----:B-1----:R-:W-:Y:S01]  /*1a70*/  @P3 IMAD.IADD R21, R28, 0x1, R21 ;  /* 0x000000011c153824 */ /* 0x002fe200078e0215 */
[----:B------:R0:W4:Y:S02]  /*1a80*/  @P6 LDS.U8 R27, [R4+UR4] ;  /* 0x00000004041b6984 */ /* 0x0001240008000000 */
[----:B------:R-:W-:Y:S02]  /*1a90*/  @P1 ISETP.GT.AND P0, PT, R24, 0xfe, PT ;  /* 0x000000fe1800180c */ /* 0x000fe40003f04270 */
[----:B------:R-:W2:Y:S04]  /*1aa0*/  @P2 LDS.U8 R10, [R10+UR4] ;  /* 0x000000040a0a2984 */ /* 0x000ea80008000000 */
[----:B0-----:R-:W5:Y:S01]  /*1ab0*/  @P1 LDL.U8 R4, [R1+0x9] ;  /* 0x0000090001041983 */ /* 0x001f620000100000 */
[----:B------:R-:W-:Y:S01]  /*1ac0*/  @P5 VIADD R9, R9, 0xffffff01 ;  /* 0xffffff0109095836 */ /* 0x000fe20000000000 */
[----:B------:R-:W-:-:S02]  /*1ad0*/  PLOP3.LUT P5, PT, PT, PT, PT, 0x8, 0x80 ;  /* 0x000000000080781c */ /* 0x000fc40003fae170 */
[----:B------:R-:W-:Y:S02]  /*1ae0*/  @P1 PLOP3.LUT P5, PT, P0, PT, PT, 0x80, 0x8 ;  /* 0x000000000008181c */ /* 0x000fe400007af070 */
[----:B------:R-:W-:Y:S01]  /*1af0*/  @P4 ISETP.GT.AND P0, PT, R17, 0xfe, PT ;  /* 0x000000fe1100480c */ /* 0x000fe20003f04270 */
[----:B------:R-:W3:Y:S10]  /*1b00*/  @P1 LDS.U8 R9, [R9+UR4] ;  /* 0x0000000409091984 */ /* 0x000ef40008000000 */
[----:B------:R-:W-:Y:S01]  /*1b10*/  @P5 VIADD R24, R24, 0xffffff01 ;  /* 0xffffff0118185836 */ /* 0x000fe20000000000 */
[----:B------:R-:W-:-:S02]  /*1b20*/  PLOP3.LUT P5, PT, PT, PT, PT, 0x8, 0x80 ;  /* 0x000000000080781c */ /* 0x000fc40003fae170 */
[----:B------:R-:W-:Y:S02]  /*1b30*/  @P4 PLOP3.LUT P5, PT, P0, PT, PT, 0x80, 0x8 ;  /* 0x000000000008481c */ /* 0x000fe400007af070 */
[----:B------:R-:W-:Y:S01]  /*1b40*/  @P3 ISETP.GT.AND P0, PT, R13, 0xfe, PT ;  /* 0x000000fe0d00380c */ /* 0x000fe20003f04270 */
[----:B------:R-:W5:Y:S10]  /*1b50*/  @P1 LDS.U8 R24, [R24+UR4] ;  /* 0x0000000418181984 */ /* 0x000f740008000000 */
[----:B------:R-:W-:Y:S01]  /*1b60*/  @P5 VIADD R17, R17, 0xffffff01 ;  /* 0xffffff0111115836 */ /* 0x000fe20000000000 */
[----:B------:R-:W-:-:S02]  /*1b70*/  PLOP3.LUT P5, PT, PT, PT, PT, 0x8, 0x80 ;  /* 0x000000000080781c */ /* 0x000fc40003fae170 */
[----:B------:R-:W-:Y:S02]  /*1b80*/  @P3 PLOP3.LUT P5, PT, P0, PT, PT, 0x80, 0x8 ;  /* 0x000000000008381c */ /* 0x000fe400007af070 */
[----:B------:R-:W-:Y:S01]  /*1b90*/  @P4 ISETP.GT.AND P0, PT, R26, 0xfe, PT ;  /* 0x000000fe1a00480c */ /* 0x000fe20003f04270 */
[----:B------:R-:W-:Y:S10]  /*1ba0*/  @P4 LDS.U8 R17, [R17+UR4] ;  /* 0x0000000411114984 */ /* 0x000ff40008000000 */
[----:B------:R-:W-:Y:S01]  /*1bb0*/  @P5 VIADD R13, R13, 0xffffff01 ;  /* 0xffffff010d0d5836 */ /* 0x000fe20000000000 */
[----:B------:R-:W-:-:S02]  /*1bc0*/  PLOP3.LUT P5, PT, PT, PT, PT, 0x8, 0x80 ;  /* 0x000000000080781c */ /* 0x000fc40003fae170 */
[----:B------:R-:W-:Y:S02]  /*1bd0*/  @P4 PLOP3.LUT P5, PT, P0, PT, PT, 0x80, 0x8 ;  /* 0x000000000008481c */ /* 0x000fe400007af070 */
[----:B------:R-:W-:Y:S01]  /*1be0*/  @P3 ISETP.GT.AND P0, PT, R21, 0xfe, PT ;  /* 0x000000fe1500380c */ /* 0x000fe20003f04270 */
[----:B------:R-:W0:Y:S10]  /*1bf0*/  @P3 LDS.U8 R13, [R13+UR4] ;  /* 0x000000040d0d3984 */ /* 0x000e340008000000 */
[----:B------:R-:W-:Y:S01]  /*1c00*/  @P5 VIADD R26, R26, 0xffffff01 ;  /* 0xffffff011a1a5836 */ /* 0x000fe20000000000 */
[----:B------:R-:W-:-:S02]  /*1c10*/  PLOP3.LUT P5, PT, PT, PT, PT, 0x8, 0x80 ;  /* 0x000000000080781c */ /* 0x000fc40003fae170 */
[----:B------:R-:W-:-:S03]  /*1c20*/  @P3 PLOP3.LUT P5, PT, P0, PT, PT, 0x80, 0x8 ;  /* 0x000000000008381c */ /* 0x000fc600007af070 */
[----:B------:R-:W1:Y:S10]  /*1c30*/  @P4 LDS.U8 R26, [R26+UR4] ;  /* 0x000000041a1a4984 */ /* 0x000e740008000000 */
[----:B------:R-:W-:-:S06]  /*1c40*/  @P5 VIADD R21, R21, 0xffffff01 ;  /* 0xffffff0115155836 */ /* 0x000fcc0000000000 */
[----:B------:R-:W1:Y:S01]  /*1c50*/  @P3 LDS.U8 R21, [R21+UR4] ;  /* 0x0000000415153984 */ /* 0x000e620008000000 */
[----:B----4-:R-:W-:-:S03]  /*1c60*/  @P6 LOP3.LUT R28, R27, R6, RZ, 0x3c, !PT ;  /* 0x000000061b1c6212 */ /* 0x010fc600078e3cff */
[----:B------:R-:W4:Y:S01]  /*1c70*/  @P2 LDL.U8 R6, [R1+0x8] ;  /* 0x0000080001062983 */ /* 0x000f220000100000 */
[----:B------:R-:W-:-:S03]  /*1c80*/  @P2 LOP3.LUT R25, R25, R12, RZ, 0x3c, !PT ;  /* 0x0000000c19192212 */ /* 0x000fc600078e3cff */
[----:B------:R-:W-:Y:S01]  /*1c90*/  @P6 STL.U8 [R1+0xb], R28 ;  /* 0x00000b1c01006387 */ /* 0x000fe20000100000 */
[----:B--2---:R-:W-:-:S03]  /*1ca0*/  @P2 LOP3.LUT R12, R23, R10, RZ, 0x3c, !PT ;  /* 0x0000000a170c2212 */ /* 0x004fc600078e3cff */
[----:B------:R-:W-:Y:S04]  /*1cb0*/  @P2 STL.U8 [R1], R25 ;  /* 0x0000001901002387 */ /* 0x000fe80000100000 */
[----:B------:R2:W-:Y:S02]  /*1cc0*/  @P2 STL.U8 [R1+0x4], R12 ;  /* 0x0000040c01002387 */ /* 0x0005e40000100000 */
[----:B--2---:R-:W2:Y:S01]  /*1cd0*/  LDC R12, c[0x3][0x8] ;  /* 0x00c00200ff0c7b82 */ /* 0x004ea20000000800 */
[----:B---3--:R-:W-:Y:S02]  /*1ce0*/  @P1 LOP3.LUT R10, R9, R11, RZ, 0x3c, !PT ;  /* 0x0000000b090a1212 */ /* 0x008fe400078e3cff */
[----:B------:R-:W3:Y:S01]  /*1cf0*/  @P3 LDL.U8 R9, [R1+0xb] ;  /* 0x00000b0001093983 */ /* 0x000ee20000100000 */
[----:B-----5:R-:W-:-:S03]  /*1d00*/  @P1 LOP3.LUT R11, R24, R3, RZ, 0x3c, !PT ;  /* 0x00000003180b1212 */ /* 0x020fc600078e3cff */
[----:B------:R-:W5:Y:S01]  /*1d10*/  @P4 LDL.U8 R3, [R1+0xa] ;  /* 0x00000a0001034983 */ /* 0x000f620000100000 */
[----:B0-----:R-:W-:Y:S02]  /*1d20*/  @P3 LOP3.LUT R22, R13, R22, RZ, 0x3c, !PT ;  /* 0x000000160d163212 */ /* 0x001fe400078e3cff */
[----:B------:R-:W-:Y:S02]  /*1d30*/  @P4 LOP3.LUT R20, R17, R20, RZ, 0x3c, !PT ;  /* 0x0000001411144212 */ /* 0x000fe400078e3cff */
[----:B-1----:R-:W-:Y:S02]  /*1d40*/  @P4 LOP3.LUT R26, R26, R19, RZ, 0x3c, !PT ;  /* 0x000000131a1a4212 */ /* 0x002fe400078e3cff */
[----:B------:R-:W-:Y:S01]  /*1d50*/  @P3 LOP3.LUT R16, R21, R16, RZ, 0x3c, !PT ;  /* 0x0000001015103212 */ /* 0x000fe200078e3cff */
[----:B------:R-:W-:Y:S04]  /*1d60*/  @P1 STL.U8 [R1+0x1], R10 ;  /* 0x0000010a01001387 */ /* 0x000fe80000100000 */
[----:B------:R0:W-:Y:S04]  /*1d70*/  @P1 STL.U8 [R1+0x5], R11 ;  /* 0x0000050b01001387 */ /* 0x0001e80000100000 */
[----:B------:R-:W-:Y:S04]  /*1d80*/  @P3 STL.U8 [R1+0x3], R22 ;  /* 0x0000031601003387 */ /* 0x000fe80000100000 */
[----:B------:R-:W-:Y:S04]  /*1d90*/  @P4 STL.U8 [R1+0x2], R20 ;  /* 0x0000021401004387 */ /* 0x000fe80000100000 */
[----:B------:R-:W-:Y:S04]  /*1da0*/  @P4 STL.U8 [R1+0x6], R26 ;  /* 0x0000061a01004387 */ /* 0x000fe80000100000 */
[----:B------:R-:W-:Y:S04]  /*1db0*/  @P3 STL.U8 [R1+0x7], R16 ;  /* 0x0000071001003387 */ /* 0x000fe80000100000 */
[----:B0-----:R-:W5:Y:S01]  /*1dc0*/  LDL.64 R10, [R1] ;  /* 0x00000000010a7983 */ /* 0x001f620000100a00 */
[----:B--2---:R-:W-:-:S05]  /*1dd0*/  LOP3.LUT R12, R12, 0xff, RZ, 0xc0, !PT ;  /* 0x000000ff0c0c7812 */ /* 0x004fca00078ec0ff */
[----:B------:R-:W0:Y:S04]  /*1de0*/  @P2 LDS.U8 R13, [R12+UR6] ;  /* 0x000000060c0d2984 */ /* 0x000e280008000000 */
[----:B------:R-:W1:Y:S04]  /*1df0*/  @P1 LDS.U8 R22, [R12+UR6] ;  /* 0x000000060c161984 */ /* 0x000e680008000000 */
[----:B------:R-:W2:Y:S04]  /*1e00*/  @P4 LDS.U8 R17, [R12+UR6] ;  /* 0x000000060c114984 */ /* 0x000ea80008000000 */
[----:B------:R-:W2:Y:S01]  /*1e10*/  @P3 LDS.U8 R19, [R12+UR6] ;  /* 0x000000060c133984 */ /* 0x000ea20008000000 */
[----:B------:R-:W-:Y:S01]  /*1e20*/  PLOP3.LUT P5, PT, PT, PT, PT, 0x8, 0x80 ;  /* 0x000000000080781c */ /* 0x000fe20003fae170 */
[----:B0-----:R-:W-:-:S02]  /*1e30*/  @P2 IMAD.IADD R16, R0, 0x1, R13 ;  /* 0x0000000100102824 */ /* 0x001fc400078e020d */
[----:B-1----:R-:W-:-:S03]  /*1e40*/  @P1 IMAD.IADD R22, R7, 0x1, R22 ;  /* 0x0000000107161824 */ /* 0x002fc600078e0216 */
[----:B------:R-:W-:Y:S02]  /*1e50*/  @P2 ISETP.GT.AND P0, PT, R16, 0xfe, PT ;  /* 0x000000fe1000280c */ /* 0x000fe40003f04270 */
[----:B------:R-:W-:Y:S02]  /*1e60*/  @P1 ISETP.GT.AND P6, PT, R22, 0xfe, PT ;  /* 0x000000fe1600180c */ /* 0x000fe40003fc4270 */
[----:B------:R-:W-:Y:S02]  /*1e70*/  @P2 PLOP3.LUT P5, PT, P0, PT, PT, 0x80, 0x8 ;  /* 0x000000000008281c */ /* 0x000fe400007af070 */
[----:B------:R-:W-:Y:S02]  /*1e80*/  PLOP3.LUT P0, PT, PT, PT, PT, 0x8, 0x80 ;  /* 0x000000000080781c */ /* 0x000fe40003f0e170 */
[----:B------:R-:W-:Y:S01]  /*1e90*/  @P1 PLOP3.LUT P0, PT, P6, PT, PT, 0x80, 0x8 ;  /* 0x000000000008181c */ /* 0x000fe2000370f070 */
[----:B--2---:R-:W-:Y:S02]  /*1ea0*/  @P4 IMAD.IADD R20, R2, 0x1, R17 ;  /* 0x0000000102144824 */ /* 0x004fe400078e0211 */
[----:B------:R-:W-:-:S03]  /*1eb0*/  @P3 IMAD.IADD R8, R8, 0x1, R19 ;  /* 0x0000000108083824 */ /* 0x000fc600078e0213 */
[----:B------:R-:W-:-:S03]  /*1ec0*/  @P4 ISETP.GT.AND P6, PT, R20, 0xfe, PT ;  /* 0x000000fe1400480c */ /* 0x000fc60003fc4270 */
[----:B------:R-:W-:Y:S01]  /*1ed0*/  @P5 VIADD R16, R16, 0xffffff01 ;  /* 0xffffff0110105836 */ /* 0x000fe20000000000 */
[----:B------:R-:W-:-:S03]  /*1ee0*/  @P3 ISETP.GT.AND P5, PT, R8, 0xfe, PT ;  /* 0x000000fe0800380c */ /* 0x000fc60003fa4270 */
[----:B------:R-:W-:Y:S01]  /*1ef0*/  @P0 VIADD R22, R22, 0xffffff01 ;  /* 0xffffff0116160836 */ /* 0x000fe20000000000 */
[----:B------:R-:W-:Y:S01]  /*1f00*/  PLOP3.LUT P0, PT, PT, PT, PT, 0x8, 0x80 ;  /* 0x000000000080781c */ /* 0x000fe20003f0e170 */
[----:B------:R-:W-:Y:S01]  /*1f10*/  @P2 LDS.U8 R7, [R16+UR4] ;  /* 0x0000000410072984 */ /* 0x000fe20008000000 */
[----:B------:R-:W-:Y:S02]  /*1f20*/  @P4 PLOP3.LUT P0, PT, P6, PT, PT, 0x80, 0x8 ;  /* 0x000000000008481c */ /* 0x000fe4000370f070 */
[----:B------:R-:W-:Y:S01]  /*1f30*/  PLOP3.LUT P6, PT, PT, PT, PT, 0x8, 0x80 ;  /* 0x000000000080781c */ /* 0x000fe20003fce170 */
[----:B------:R-:W0:Y:S01]  /*1f40*/  @P1 LDS.U8 R17, [R22+UR4] ;  /* 0x0000000416111984 */ /* 0x000e220008000000 */
[----:B------:R-:W-:-:S09]  /*1f50*/  @P3 PLOP3.LUT P6, PT, P5, PT, PT, 0x80, 0x8 ;  /* 0x000000000008381c */ /* 0x000fd20002fcf070 */
[----:B------:R-:W-:-:S04]  /*1f60*/  @P0 VIADD R20, R20, 0xffffff01 ;  /* 0xffffff0114140836 */ /* 0x000fc80000000000 */
[----:B------:R-:W-:Y:S01]  /*1f70*/  @P6 VIADD R8, R8, 0xffffff01 ;  /* 0xffffff0108086836 */ /* 0x000fe20000000000 */
[----:B------:R-:W-:Y:S04]  /*1f80*/  @P4 LDS.U8 R0, [R20+UR4] ;  /* 0x0000000414004984 */ /* 0x000fe80008000000 */
[----:B------:R-:W3:Y:S01]  /*1f90*/  @P3 LDS.U8 R2, [R8+UR4] ;  /* 0x0000000408023984 */ /* 0x000ee20008000000 */
[C-C-:B------:R-:W-:Y:S02]  /*1fa0*/  IMAD R13, R5.reuse, 0x3, R18.reuse ;  /* 0x00000003050d7824 */ /* 0x140fe400078e0212 */
[----:B------:R-:W-:Y:S02]  /*1fb0*/  IMAD R5, R5, 0x4, R18 ;  /* 0x0000000405057824 */ /* 0x000fe400078e0212 */
[----:B------:R-:W-:-:S04]  /*1fc0*/  IMAD.WIDE R12, R13, 0x4, R14 ;  /* 0x000000040d0c7825 */ /* 0x000fc800078e020e */
[----:B------:R-:W-:Y:S01]  /*1fd0*/  IMAD.WIDE R14, R5, 0x4, R14 ;  /* 0x00000004050e7825 */ /* 0x000fe200078e020e */
[----:B0-----:R-:W-:-:S05]  /*1fe0*/  @P1 LOP3.LUT R4, R17, R4, RZ, 0x3c, !PT ;  /* 0x0000000411041212 */ /* 0x001fca00078e3cff */
[----:B------:R-:W-:Y:S01]  /*1ff0*/  @P1 STL.U8 [R1+0x9], R4 ;  /* 0x0000090401001387 */ /* 0x000fe20000100000 */
[----:B----4-:R-:W-:-:S05]  /*2000*/  @P2 LOP3.LUT R6, R6, R7, RZ, 0x3c, !PT ;  /* 0x0000000706062212 */ /* 0x010fca00078e3cff */
[----:B------:R-:W-:Y:S01]  /*2010*/  @P2 STL.U8 [R1+0x8], R6 ;  /* 0x0000080601002387 */ /* 0x000fe20000100000 */
[----:B---3--:R-:W-:Y:S02]  /*2020*/  @P3 LOP3.LUT R2, R2, R9, RZ, 0x3c, !PT ;  /* 0x0000000902023212 */ /* 0x008fe400078e3cff */
[----:B-----5:R-:W-:-:S03]  /*2030*/  @P4 LOP3.LUT R0, R0, R3, RZ, 0x3c, !PT ;  /* 0x0000000300004212 */ /* 0x020fc600078e3cff */
[----:B------:R-:W-:Y:S04]  /*2040*/  @P3 STL.U8 [R1+0xb], R2 ;  /* 0x00000b0201003387 */ /* 0x000fe80000100000 */
[----:B------:R-:W-:Y:S04]  /*2050*/  @P4 STL.U8 [R1+0xa], R0 ;  /* 0x00000a0001004387 */ /* 0x000fe80000100000 */
[----:B------:R-:W-:Y:S04]  /*2060*/  STG.E desc[UR8][R12.64], R10 ;  /* 0x0000000a0c007986 */ /* 0x000fe8000c101908 */
[----:B------:R-:W-:Y:S01]  /*2070*/  STG.E desc[UR8][R14.64], R11 ;  /* 0x0000000b0e007986 */ /* 0x000fe2000c101908 */
[----:B------:R-:W-:Y:S05]  /*2080*/  EXIT ;  /* 0x000000000000794d */ /* 0x000fea0003800000 */
.L_x_2:
[----:B------:R-:W-:-:S00]  /*2090*/  BRA `(.L_x_2) ;  /* 0xfffffffc00fc7947 */ /* 0x000fc0000383ffff */
[----:B------:R-:W-:-:S00]  /*20a0*/  NOP ;  /* 0x0000000000007918 */ /* 0x000fc00000000000 */
        /* <DEDUP_REMOVED lines=13> */
.L_x_13:


//--------------------- .text._Z13gib_recover_dP11shmem_bytesii --------------------------
	.section	.text._Z13gib_recover_dP11shmem_bytesii,"ax",@progbits
	.align	128
.text._Z13gib_recover_dP11shmem_bytesii:
        .type           _Z13gib_recover_dP11shmem_bytesii,@function
        .size           _Z13gib_recover_dP11shmem_bytesii,(.L_x_14 - _Z13gib_recover_dP11shmem_bytesii)
        .other          _Z13gib_recover_dP11shmem_bytesii,@"STO_CUDA_ENTRY STV_DEFAULT"
_Z13gib_recover_dP11shmem_bytesii:
[----:B------:R-:W0:Y:S01]  /*0000*/  LDC R1, c[0x0][0x37c] ;  /* 0x0000df00ff017b82 */ /* 0x000e220000000800 */
[----:B------:R-:W1:Y:S07]  /*0010*/  S2R R7, SR_TID.X ;  /* 0x0000000000077919 */ /* 0x000e6e0000002100 */
[----:B------:R-:W2:Y:S01]  /*0020*/  LDC R0, c[0x0][0x360] ;  /* 0x0000d800ff007b82 */ /* 0x000ea20000000800 */
[----:B------:R-:W3:Y:S01]  /*0030*/  LDCU.64 UR10, c[0x0][0x358] ;  /* 0x00006b00ff0a77ac */ /* 0x000ee20008000a00 */
[----:B------:R-:W-:Y:S01]  /*0040*/  BSSY.RECONVERGENT B0, `(.L_x_3) ;  /* 0x0000019000007945 */ /* 0x000fe20003800200 */
[----:B0-----:R-:W-:Y:S01]  /*0050*/  VIADD R1, R1, 0xfffffff8 ;  /* 0xfffffff801017836 */ /* 0x001fe20000000000 */
[----:B-1----:R-:W-:-:S04]  /*0060*/  LOP3.LUT R7, R7, 0xffff, RZ, 0xc0, !PT ;  /* 0x0000ffff07077812 */ /* 0x002fc800078ec0ff */
[----:B------:R-:W-:-:S13]  /*0070*/  ISETP.GT.U32.AND P0, PT, R7, 0x3f, PT ;  /* 0x0000003f0700780c */ /* 0x000fda0003f04070 */
[----:B--23--:R-:W-:Y:S05]  /*0080*/  @P0 BRA `(.L_x_4) ;  /* 0x0000000000500947 */ /* 0x00cfea0003800000 */
        /* <DEDUP_REMOVED lines=20> */
.L_x_4:
[----:B------:R-:W-:Y:S05]  /*01d0*/  BSYNC.RECONVERGENT B0 ;  /* 0x0000000000007941 */ /* 0x000fea0003800200 */
.L_x_3:
[----:B------:R-:W1:Y:S01]  /*01e0*/  S2UR UR4, SR_CTAID.X ;  /* 0x00000000000479c3 */ /* 0x000e620000002500 */
[----:B------:R2:W-:Y:S01]  /*01f0*/  STL.64 [R1], RZ ;  /* 0x000000ff01007387 */ /* 0x0005e20000100a00 */
[----:B0-----:R-:W-:Y:S01]  /*0200*/  LOP3.LUT R2, R0, 0xffff, RZ, 0xc0, !PT ;  /* 0x0000ffff00027812 */ /* 0x001fe200078ec0ff */
[----:B------:R-:W-:Y:S02]  /*0210*/  UMOV UR5, 0x400 ;  /* 0x0000040000057882 */ /* 0x000fe40000000000 */
[----:B------:R-:W-:Y:S01]  /*0220*/  UIADD3 UR8, UPT, UPT, UR5, 0x100, URZ ;  /* 0x0000010005087890 */ /* 0x000fe2000fffe0ff */
[----:B------:R-:W-:Y:S02]  /*0230*/  PRMT R2, R2, 0x7210, RZ ;  /* 0x0000721002027816 */ /* 0x000fe400000000ff */
[----:B------:R-:W0:Y:S08]  /*0240*/  LDC.64 R8, c[0x0][0x388] ;  /* 0x0000e200ff087b82 */ /* 0x000e300000000a00 */
[----:B------:R-:W3:Y:S08]  /*0250*/  LDC.64 R4, c[0x0][0x380] ;  /* 0x0000e000ff047b82 */ /* 0x000ef00000000a00 */
[----:B------:R-:W4:Y:S01]  /*0260*/  S2UR UR6, SR_CgaCtaId ;  /* 0x00000000000679c3 */ /* 0x000f220000008800 */
[----:B-1----:R-:W-:-:S04]  /*0270*/  ULOP3.LUT UR4, UR4, 0xffff, URZ, 0xc0, !UPT ;  /* 0x0000ffff04047892 */ /* 0x002fc8000f8ec0ff */
[----:B------:R-:W-:Y:S01]  /*0280*/  UPRMT UR4, UR4, 0x7210, URZ ;  /* 0x0000721004047896 */ /* 0x000fe200080000ff */
[----:B0-----:R-:W-:Y:S02]  /*0290*/  SHF.R.S32.HI R0, RZ, 0x1f, R8 ;  /* 0x0000001fff007819 */ /* 0x001fe40000011408 */
[----:B------:R-:W-:Y:S01]  /*02a0*/  BAR.SYNC.DEFER_BLOCKING 0x0 ;  /* 0x0000000000007b1d */ /* 0x000fe20000010000 */
[----:B------:R-:W-:Y:S02]  /*02b0*/  ISETP.GT.AND P0, PT, R9, RZ, PT ;  /* 0x000000ff0900720c */ /* 0x000fe40003f04270 */
[----:B------:R-:W-:-:S05]  /*02c0*/  LOP3.LUT R3, R0, 0x3, RZ, 0xc0, !PT ;  /* 0x0000000300037812 */ /* 0x000fca00078ec0ff */
[----:B------:R-:W-:Y:S02]  /*02d0*/  IMAD.IADD R0, R3, 0x1, R8 ;  /* 0x0000000103007824 */ /* 0x000fe400078e0208 */
[----:B------:R-:W-:Y:S01]  /*02e0*/  IMAD R3, R2, UR4, R7 ;  /* 0x0000000402037c24 */ /* 0x000fe2000f8e0207 */
[----:B------:R-:W-:Y:S02]  /*02f0*/  UMOV UR4, URZ ;  /* 0x000000ff00047c82 */ /* 0x000fe40008000000 */
[----:B------:R-:W-:Y:S01]  /*0300*/  SHF.R.S32.HI R2, RZ, 0x2, R0 ;  /* 0x00000002ff027819 */ /* 0x000fe20000011400 */
[----:B---3--:R-:W-:Y:S01]  /*0310*/  IMAD.WIDE R4, R3, 0x4, R4 ;  /* 0x0000000403047825 */ /* 0x008fe200078e0204 */
[----:B----4-:R-:W-:Y:S02]  /*0320*/  ULEA UR7, UR6, UR5, 0x18 ;  /* 0x0000000506077291 */ /* 0x010fe4000f8ec0ff */
[----:B--2---:R-:W-:-:S12]  /*0330*/  ULEA UR8, UR6, UR8, 0x18 ;  /* 0x0000000806087291 */ /* 0x004fd8000f8ec0ff */
.L_x_7:
[----:B0-----:R-:W-:Y:S05]  /*0340*/  @!P0 BRA `(.L_x_5) ;  /* 0x00000004001c8947 */ /* 0x001fea0003800000 */
[----:B------:R-:W2:Y:S01]  /*0350*/  LDG.E R6, desc[UR10][R4.64] ;  /* 0x0000000a04067981 */ /* 0x000ea2000c1e1900 */
[----:B------:R-:W0:Y:S01]  /*0360*/  LDCU UR6, c[0x0][0x38c] ;  /* 0x00007180ff0677ac */ /* 0x000e220008000800 */
[----:B------:R-:W-:Y:S02]  /*0370*/  IMAD.U32 R7, RZ, RZ, UR4 ;  /* 0x00000004ff077e24 */ /* 0x000fe4000f8e00ff */
[----:B------:R-:W-:Y:S01]  /*0380*/  IMAD.MOV.U32 R0, RZ, RZ, RZ ;  /* 0x000000ffff007224 */ /* 0x000fe200078e00ff */
[----:B------:R-:W-:Y:S01]  /*0390*/  UMOV UR5, UR4 ;  /* 0x0000000400057c82 */ /* 0x000fe20008000000 */
[----:B0-----:R-:W-:Y:S01]  /*03a0*/  UIMAD UR6, UR6, 0x3, UR4 ;  /* 0x00000003060678a4 */ /* 0x001fe2000f8e0204 */
[C---:B--2---:R-:W-:Y:S02]  /*03b0*/  IMAD.SHL.U32 R8, R6.reuse, 0x1000000, RZ ;  /* 0x0100000006087824 */ /* 0x044fe400078e00ff */
[C---:B------:R-:W-:Y:S02]  /*03c0*/  IMAD.U32 R9, R6.reuse, 0x10000, RZ ;  /* 0x0001000006097824 */ /* 0x040fe400078e00ff */
[----:B------:R-:W-:Y:S01]  /*03d0*/  IMAD.SHL.U32 R10, R6, 0x100, RZ ;  /* 0x00000100060a7824 */ /* 0x000fe200078e00ff */
[----:B------:R-:W-:-:S02]  /*03e0*/  SHF.R.U32.HI R6, RZ, 0x18, R6 ;  /* 0x00000018ff067819 */ /* 0x000fc40000011606 */
[----:B------:R-:W-:Y:S02]  /*03f0*/  SHF.R.U32.HI R8, RZ, 0x18, R8 ;  /* 0x00000018ff087819 */ /* 0x000fe40000011608 */
[----:B------:R-:W-:Y:S02]  /*0400*/  SHF.R.U32.HI R9, RZ, 0x18, R9 ;  /* 0x00000018ff097819 */ /* 0x000fe40000011609 */
[----:B------:R-:W-:-:S07]  /*0410*/  SHF.R.U32.HI R10, RZ, 0x18, R10 ;  /* 0x00000018ff0a7819 */ /* 0x000fce000001160a */
.L_x_6:
[----:B------:R-:W-:-:S13]  /*0420*/  ISETP.NE.U32.AND P2, PT, R8, RZ, PT ;  /* 0x000000ff0800720c */ /* 0x000fda0003f45070 */
[----:B0-----:R-:W-:Y:S01]  /*0430*/  @P2 IMAD R14, R0, 0x4, R1 ;  /* 0x00000004000e2824 */ /* 0x001fe200078e0201 */
[----:B------:R-:W0:Y:S01]  /*0440*/  LDC.U8 R11, c[0x3][R7] ;  /* 0x00c00000070b7b82 */ /* 0x000e220000000000 */
[----:B------:R-:W-:Y:S04]  /*0450*/  @P2 LDS.U8 R12, [R8+UR7] ;  /* 0x00000007080c2984 */ /* 0x000fe80008000000 */
[----:B------:R-:W2:Y:S01]  /*0460*/  @P2 LDL.U8 R15, [R14] ;  /* 0x000000000e0f2983 */ /* 0x000ea20000100000 */
[----:B------:R-:W-:-:S03]  /*0470*/  PLOP3.LUT P3, PT, PT, PT, PT, 0x8, 0x80 ;  /* 0x000000000080781c */ /* 0x000fc60003f6e170 */
[----:B0-----:R-:W0:Y:S02]  /*0480*/  @P2 LDS.U8 R13, [R11+UR7] ;  /* 0x000000070b0d2984 */ /* 0x001e240008000000 */
[----:B0-----:R-:W-:-:S05]  /*0490*/  @P2 IMAD.IADD R12, R12, 0x1, R13 ;  /* 0x000000010c0c2824 */ /* 0x001fca00078e020d */
[----:B------:R-:W-:-:S04]  /*04a0*/  @P2 ISETP.GT.AND P1, PT, R12, 0xfe, PT ;  /* 0x000000fe0c00280c */ /* 0x000fc80003f24270 */
[----:B------:R-:W-:Y:S02]  /*04b0*/  @P2 PLOP3.LUT P3, PT, P1, PT, PT, 0x80, 0x8 ;  /* 0x000000000008281c */ /* 0x000fe40000f6f070 */
[----:B------:R-:W-:-:S11]  /*04c0*/  ISETP.NE.U32.AND P1, PT, R9, RZ, PT ;  /* 0x000000ff0900720c */ /* 0x000fd60003f25070 */
[----:B------:R-:W-:Y:S02]  /*04d0*/  @P3 VIADD R12, R12, 0xffffff01 ;  /* 0xffffff010c0c3836 */ /* 0x000fe40000000000 */
[----:B------:R-:W-:Y:S01]  /*04e0*/  @P1 IMAD R17, R0, 0x4, R1 ;  /* 0x0000000400111824 */ /* 0x000fe200078e0201 */
[----:B------:R-:W-:Y:S04]  /*04f0*/  @P1 LDS.U8 R13, [R9+UR7] ;  /* 0x00000007090d1984 */ /* 0x000fe80008000000 */
[----:B------:R-:W2:Y:S04]  /*0500*/  @P2 LDS.U8 R12, [R12+UR8] ;  /* 0x000000080c0c2984 */ /* 0x000ea80008000000 */
[----:B------:R-:W0:Y:S01]  /*0510*/  @P1 LDS.U8 R18, [R11+UR7] ;  /* 0x000000070b121984 */ /* 0x000e220008000000 */
[----:B--2---:R-:W-:-:S05]  /*0520*/  @P2 LOP3.LUT R15, R15, R12, RZ, 0x3c, !PT ;  /* 0x0000000c0f0f2212 */ /* 0x004fca00078e3cff */
[----:B------:R-:W-:Y:S04]  /*0530*/  @P2 STL.U8 [R14], R15 ;  /* 0x0000000f0e002387 */ /* 0x000fe80000100000 */
[----:B------:R-:W2:Y:S01]  /*0540*/  @P1 LDL.U8 R16, [R17+0x1] ;  /* 0x0000010011101983 */ /* 0x000ea20000100000 */
[----:B0-----:R-:W-:Y:S01]  /*0550*/  @P1 IMAD.IADD R13, R18, 0x1, R13 ;  /* 0x00000001120d1824 */ /* 0x001fe200078e020d */
[----:B------:R-:W-:-:S04]  /*0560*/  PLOP3.LUT P3, PT, PT, PT, PT, 0x8, 0x80 ;  /* 0x000000000080781c */ /* 0x000fc80003f6e170 */
        /* <DEDUP_REMOVED lines=8> */
[----:B------:R-:W-:-:S02]  /*05f0*/  PLOP3.LUT P3, PT, PT, PT, PT, 0x8, 0x80 ;  /* 0x000000000080781c */ /* 0x000fc40003f6e170 */
[----:B--2---:R-:W-:-:S05]  /*0600*/  @P1 LOP3.LUT R16, R13, R16, RZ, 0x3c, !PT ;  /* 0x000000100d101212 */ /* 0x004fca00078e3cff */
[----:B------:R1:W-:Y:S04]  /*0610*/  @P1 STL.U8 [R17+0x1], R16 ;  /* 0x0000011011001387 */ /* 0x0003e80000100000 */
[----:B------:R-:W2:Y:S01]  /*0620*/  @P2 LDL.U8 R15, [R18+0x2] ;  /* 0x00000200120f2983 */ /* 0x000ea20000100000 */
[----:B0-----:R-:W-:-:S05]  /*0630*/  @P2 IMAD.IADD R12, R19, 0x1, R12 ;  /* 0x00000001130c2824 */ /* 0x001fca00078e020c */
[----:B------:R-:W-:-:S04]  /*0640*/  @P2 ISETP.GT.AND P1, PT, R12, 0xfe, PT ;  /* 0x000000fe0c00280c */ /* 0x000fc80003f24270 */
[----:B------:R-:W-:Y:S02]  /*0650*/  @P2 PLOP3.LUT P3, PT, P1, PT, PT, 0x80, 0x8 ;  /* 0x000000000008281c */ /* 0x000fe40000f6f070 */
[----:B------:R-:W-:-:S11]  /*0660*/  ISETP.NE.U32.AND P1, PT, R6, RZ, PT ;  /* 0x000000ff0600720c */ /* 0x000fd60003f25070 */
[----:B------:R-:W-:Y:S02]  /*0670*/  @P3 VIADD R12, R12, 0xffffff01 ;  /* 0xffffff010c0c3836 */ /* 0x000fe40000000000 */
[----:B-1----:R-:W-:Y:S01]  /*0680*/  @P1 IMAD R17, R0, 0x4, R1 ;  /* 0x0000000400111824 */ /* 0x002fe200078e0201 */
[----:B------:R-:W-:Y:S04]  /*0690*/  @P1 LDS.U8 R13, [R6+UR7] ;  /* 0x00000007060d1984 */ /* 0x000fe80008000000 */
[----:B------:R-:W2:Y:S04]  /*06a0*/  @P2 LDS.U8 R12, [R12+UR8] ;  /* 0x000000080c0c2984 */ /* 0x000ea80008000000 */
[----:B------:R-:W0:Y:S01]  /*06b0*/  @P1 LDS.U8 R16, [R11+UR7] ;  /* 0x000000070b101984 */ /* 0x000e220008000000 */
[----:B------:R-:W-:-:S02]  /*06c0*/  PLOP3.LUT P3, PT, PT, PT, PT, 0x8, 0x80 ;  /* 0x000000000080781c */ /* 0x000fc40003f6e170 */
[----:B--2---:R-:W-:-:S05]  /*06d0*/  @P2 LOP3.LUT R15, R12, R15, RZ, 0x3c, !PT ;  /* 0x0000000f0c0f2212 */ /* 0x004fca00078e3cff */
[----:B------:R-:W-:Y:S04]  /*06e0*/  @P2 STL.U8 [R18+0x2], R15 ;  /* 0x0000020f12002387 */ /* 0x000fe80000100000 */
[----:B------:R-:W2:Y:S01]  /*06f0*/  @P1 LDL.U8 R14, [R17+0x3] ;  /* 0x00000300110e1983 */ /* 0x000ea20000100000 */
[----:B0-----:R-:W-:Y:S01]  /*0700*/  @P1 IMAD.IADD R13, R16, 0x1, R13 ;  /* 0x00000001100d1824 */ /* 0x001fe200078e020d */
[----:B------:R-:W-:Y:S01]  /*0710*/  UIADD3 UR5, UPT, UPT, UR5, 0x3, URZ ;  /* 0x0000000305057890 */ /* 0x000fe2000fffe0ff */
[----:B------:R-:W-:Y:S02]  /*0720*/  VIADD R7, R7, 0x3 ;  /* 0x0000000307077836 */ /* 0x000fe40000000000 */
[----:B------:R-:W-:Y:S01]  /*0730*/  VIADD R0, R0, 0x1 ;  /* 0x0000000100007836 */ /* 0x000fe20000000000 */
[----:B------:R-:W-:Y:S01]  /*0740*/  @P1 ISETP.GT.AND P2, PT, R13, 0xfe, PT ;  /* 0x000000fe0d00180c */ /* 0x000fe20003f44270 */
[----:B------:R-:W-:-:S03]  /*0750*/  UISETP.NE.AND UP0, UPT, UR5, UR6, UPT ;  /* 0x000000060500728c */ /* 0x000fc6000bf05270 */
[----:B------:R-:W-:-:S13]  /*0760*/  @P1 PLOP3.LUT P3, PT, P2, PT, PT, 0x80, 0x8 ;  /* 0x000000000008181c */ /* 0x000fda000176f070 */
[----:B------:R-:W-:-:S06]  /*0770*/  @P3 VIADD R13, R13, 0xffffff01 ;  /* 0xffffff010d0d3836 */ /* 0x000fcc0000000000 */
[----:B------:R-:W2:Y:S02]  /*0780*/  @P1 LDS.U8 R13, [R13+UR8] ;  /* 0x000000080d0d1984 */ /* 0x000ea40008000000 */
[----:B--2---:R-:W-:-:S05]  /*0790*/  @P1 LOP3.LUT R14, R13, R14, RZ, 0x3c, !PT ;  /* 0x0000000e0d0e1212 */ /* 0x004fca00078e3cff */
[----:B------:R0:W-:Y:S01]  /*07a0*/  @P1 STL.U8 [R17+0x3], R14 ;  /* 0x0000030e11001387 */ /* 0x0001e20000100000 */
[----:B------:R-:W-:Y:S05]  /*07b0*/  BRA.U UP0, `(.L_x_6) ;  /* 0xfffffffd00187547 */ /* 0x000fea000b83ffff */
.L_x_5:
[----:B------:R-:W-:Y:S01]  /*07c0*/  UIADD3 UR4, UPT, UPT, UR4, 0x1, URZ ;  /* 0x0000000104047890 */ /* 0x000fe2000fffe0ff */
[----:B------:R-:W-:-:S03]  /*07d0*/  IMAD.WIDE R4, R2, 0x4, R4 ;  /* 0x0000000402047825 */ /* 0x000fc600078e0204 */
[----:B------:R-:W-:-:S09]  /*07e0*/  UISETP.NE.AND UP0, UPT, UR4, 0x3, UPT ;  /* 0x000000030400788c */ /* 0x000fd2000bf05270 */
[----:B------:R-:W-:Y:S05]  /*07f0*/  BRA.U UP0, `(.L_x_7) ;  /* 0xfffffff900d07547 */ /* 0x000fea000b83ffff */
[----:B------:R-:W-:Y:S05]  /*0800*/  @!P0 EXIT ;  /* 0x000000000000894d */ /* 0x000fea0003800000 */
[----:B------:R-:W1:Y:S01]  /*0810*/  LDCU UR5, c[0x0][0x38c] ;  /* 0x00007180ff0577ac */ /* 0x000e620008000800 */
[----:B------:R-:W2:Y:S01]  /*0820*/  LDC.64 R4, c[0x0][0x380] ;  /* 0x0000e000ff047b82 */ /* 0x000ea20000000a00 */
[----:B------:R-:W-:Y:S02]  /*0830*/  IMAD R3, R2, 0x3, R3 ;  /* 0x0000000302037824 */ /* 0x000fe400078e0203 */
[----:B------:R-:W-:Y:S02]  /*0840*/  IMAD.MOV.U32 R12, RZ, RZ, 0x3 ;  /* 0x00000003ff0c7424 */ /* 0x000fe400078e00ff */
[----:B------:R-:W-:Y:S01]  /*0850*/  IMAD.MOV.U32 R0, RZ, RZ, R1 ;  /* 0x000000ffff007224 */ /* 0x000fe200078e0001 */
[----:B-1----:R-:W-:-:S04]  /*0860*/  UIADD3 UR4, UPT, UPT, UR5, 0x3, URZ ;  /* 0x0000000305047890 */ /* 0x002fc8000fffe0ff */
[----:B------:R-:W-:Y:S01]  /*0870*/  UISETP.GT.AND UP0, UPT, UR4, 0x3, UPT ;  /* 0x000000030400788c */ /* 0x000fe2000bf04270 */
[----:B--2---:R-:W-:-:S08]  /*0880*/  IMAD.WIDE R4, R3, 0x4, R4 ;  /* 0x0000000403047825 */ /* 0x004fd000078e0204 */
[----:B------:R-:W-:Y:S05]  /*0890*/  BRA.U !UP0, `(.L_x_8) ;  /* 0x00000001088c7547 */ /* 0x000fea000b800000 */
[----:B------:R-:W-:Y:S02]  /*08a0*/  IADD3 R3, PT, PT, -R12, UR4, RZ ;  /* 0x000000040c037c10 */ /* 0x000fe4000fffe1ff */
[----:B------:R-:W-:Y:S02]  /*08b0*/  PLOP3.LUT P0, PT, PT, PT, PT, 0x80, 0x8 ;  /* 0x000000000008781c */ /* 0x000fe40003f0f070 */
[----:B------:R-:W-:-:S13]  /*08c0*/  ISETP.GT.AND P1, PT, R3, 0x3, PT ;  /* 0x000000030300780c */ /* 0x000fda0003f24270 */
[----:B------:R-:W-:Y:S05]  /*08d0*/  @!P1 BRA `(.L_x_9) ;  /* 0x0000000000449947 */ /* 0x000fea0003800000 */
[----:B------:R-:W-:-:S13]  /*08e0*/  PLOP3.LUT P0, PT, PT, PT, PT, 0x8, 0x80 ;  /* 0x000000000080781c */ /* 0x000fda0003f0e170 */
.L_x_10:
[----:B------:R-:W2:Y:S04]  /*08f0*/  LDL R3, [R0] ;  /* 0x0000000000037983 */ /* 0x000ea80000100800 */
[----:B-1----:R-:W3:Y:S04]  /*0900*/  LDL R13, [R0+0x4] ;  /* 0x00000400000d7983 */ /* 0x002ee80000100800 */
[----:B------:R-:W4:Y:S04]  /*0910*/  LDL R15, [R0+0x8] ;  /* 0x00000800000f7983 */ /* 0x000f280000100800 */
[----:B0-----:R0:W5:Y:S01]  /*0920*/  LDL R17, [R0+0xc] ;  /* 0x00000c0000117983 */ /* 0x0011620000100800 */
[----:B------:R-:W-:-:S04]  /*0930*/  IMAD.WIDE R6, R2, 0x4, R4 ;  /* 0x0000000402067825 */ /* 0x000fc800078e0204 */
[----:B------:R-:W-:Y:S02]  /*0940*/  VIADD R12, R12, 0x4 ;  /* 0x000000040c0c7836 */ /* 0x000fe40000000000 */
[----:B------:R-:W-:-:S03]  /*0950*/  IMAD.WIDE R8, R2, 0x4, R6 ;  /* 0x0000000402087825 */ /* 0x000fc600078e0206 */
[----:B------:R-:W-:Y:S01]  /*0960*/  ISETP.GE.AND P1, PT, R12, UR5, PT ;  /* 0x000000050c007c0c */ /* 0x000fe2000bf26270 */
[----:B0-----:R-:W-:Y:S02]  /*0970*/  VIADD R0, R0, 0x10 ;  /* 0x0000001000007836 */ /* 0x001fe40000000000 */
[C---:B------:R-:W-:Y:S01]  /*0980*/  IMAD.WIDE R10, R2.reuse, 0x4, R8 ;  /* 0x00000004020a7825 */ /* 0x040fe200078e0208 */
[----:B--2---:R0:W-:Y:S04]  /*0990*/  STG.E desc[UR10][R4.64], R3 ;  /* 0x0000000304007986 */ /* 0x0041e8000c10190a */
[----:B---3--:R1:W-:Y:S04]  /*09a0*/  STG.E desc[UR10][R6.64], R13 ;  /* 0x0000000d06007986 */ /* 0x0083e8000c10190a */
[----:B----4-:R1:W-:Y:S04]  /*09b0*/  STG.E desc[UR10][R8.64], R15 ;  /* 0x0000000f08007986 */ /* 0x0103e8000c10190a */
[----:B-----5:R1:W-:Y:S01]  /*09c0*/  STG.E desc[UR10][R10.64], R17 ;  /* 0x000000110a007986 */ /* 0x0203e2000c10190a */
[----:B0-----:R-:W-:Y:S01]  /*09d0*/  IMAD.WIDE R4, R2, 0x4, R10 ;  /* 0x0000000402047825 */ /* 0x001fe200078e020a */
[----:B------:R-:W-:Y:S06]  /*09e0*/  @!P1 BRA `(.L_x_10) ;  /* 0xfffffffc00c09947 */ /* 0x000fec000383ffff */
.L_x_9:
[----:B------:R-:W-:-:S04]  /*09f0*/  IADD3 R3, PT, PT, -R12, UR4, RZ ;  /* 0x000000040c037c10 */ /* 0x000fc8000fffe1ff */
[----:B------:R-:W-:-:S13]  /*0a00*/  ISETP.GT.AND P1, PT, R3, 0x1, PT ;  /* 0x000000010300780c */ /* 0x000fda0003f24270 */
[----:B------:R-:W-:Y:S05]  /*0a10*/  @!P1 BRA `(.L_x_11) ;  /* 0x0000000000249947 */ /* 0x000fea0003800000 */
[----:B------:R-:W2:Y:S04]  /*0a20*/  LDL R3, [R0] ;  /* 0x0000000000037983 */ /* 0x000ea80000100800 */
[----:B-1----:R1:W3:Y:S01]  /*0a30*/  LDL R9, [R0+0x4] ;  /* 0x0000040000097983 */ /* 0x0022e20000100800 */
[----:B------:R-:W-:Y:S01]  /*0a40*/  IMAD.WIDE R6, R2, 0x4, R4 ;  /* 0x0000000402067825 */ /* 0x000fe200078e0204 */
[----:B------:R-:W-:-:S03]  /*0a50*/  PLOP3.LUT P0, PT, PT, PT, PT, 0x8, 0x80 ;  /* 0x000000000080781c */ /* 0x000fc60003f0e170 */
[----:B------:R-:W-:Y:S02]  /*0a60*/  VIADD R12, R12, 0x2 ;  /* 0x000000020c0c7836 */ /* 0x000fe40000000000 */
[----:B-1----:R-:W-:Y:S01]  /*0a70*/  VIADD R0, R0, 0x8 ;  /* 0x0000000800007836 */ /* 0x002fe20000000000 */
[----:B--2---:R1:W-:Y:S04]  /*0a80*/  STG.E desc[UR10][R4.64], R3 ;  /* 0x0000000304007986 */ /* 0x0043e8000c10190a */
[----:B---3--:R2:W-:Y:S01]  /*0a90*/  STG.E desc[UR10][R6.64], R9 ;  /* 0x0000000906007986 */ /* 0x0085e2000c10190a */
[----:B-1----:R-:W-:-:S07]  /*0aa0*/  IMAD.WIDE R4, R2, 0x4, R6 ;  /* 0x0000000402047825 */ /* 0x002fce00078e0206 */
.L_x_11:
[----:B------:R-:W-:-:S13]  /*0ab0*/  ISETP.NE.OR P0, PT, R12, UR4, P0 ;  /* 0x000000040c007c0c */ /* 0x000fda0008705670 */
[----:B------:R-:W-:Y:S05]  /*0ac0*/  @!P0 EXIT ;  /* 0x000000000000894d */ /* 0x000fea0003800000 */
.L_x_8:
[----:B------:R3:W4:Y:S01]  /*0ad0*/  LDL R3, [R0] ;  /* 0x0000000000037983 */ /* 0x0007220000100800 */
[----:B------:R-:W-:-:S05]  /*0ae0*/  VIADD R12, R12, 0x1 ;  /* 0x000000010c0c7836 */ /* 0x000fca0000000000 */
[----:B------:R-:W-:Y:S01]  /*0af0*/  ISETP.NE.AND P0, PT, R12, UR4, PT ;  /* 0x000000040c007c0c */ /* 0x000fe2000bf05270 */
[----:B---3--:R-:W-:Y:S01]  /*0b00*/  VIADD R0, R0, 0x4 ;  /* 0x0000000400007836 */ /* 0x008fe20000000000 */
[----:B----4-:R3:W-:Y:S02]  /*0b10*/  STG.E desc[UR10][R4.64], R3 ;  /* 0x0000000304007986 */ /* 0x0107e4000c10190a */
[----:B---3--:R-:W-:-:S09]  /*0b20*/  IMAD.WIDE R4, R2, 0x4, R4 ;  /* 0x0000000402047825 */ /* 0x008fd200078e0204 */
[----:B------:R-:W-:Y:S05]  /*0b30*/  @P0 BRA `(.L_x_8) ;  /* 0xfffffffc00e40947 */ /* 0x000fea000383ffff */
[----:B------:R-:W-:Y:S05]  /*0b40*/  EXIT ;  /* 0x000000000000794d */ /* 0x000fea0003800000 */
.L_x_12:
        /* <DEDUP_REMOVED lines=11> */
.L_x_14:


//--------------------- .nv.shared._Z14gib_checksum_dP11shmem_bytesi --------------------------
	.section	.nv.shared._Z14gib_checksum_dP11shmem_bytesi,"aw",@nobits
	.sectionflags	@""
.nv.shared._Z14gib_checksum_dP11shmem_bytesi:
	.zero		1536


//--------------------- .nv.shared.reserved.0     --------------------------
	.section	.nv.shared.reserved.0,"aw",@nobits
	.weak		__nv_reservedSMEM_offset_0_alias
	.size		__nv_reservedSMEM_offset_0_alias, 0, 64
	.other		__nv_reservedSMEM_offset_0_alias,@"STO_CUDA_RESERVED_SHARED STV_DEFAULT"
__nv_reservedSMEM_offset_0_alias:
	.zero		0
	.zero		64


//--------------------- .nv.global                --------------------------
	.section	.nv.global,"aw",@nobits
.nv.global:
	.type		gf_log_d,@object
	.size		gf_log_d,(gf_ilog_d - gf_log_d)
gf_log_d:
	.zero		256
	.type		gf_ilog_d,@object
	.size		gf_ilog_d,(.L_1 - gf_ilog_d)
gf_ilog_d:
	.zero		256
.L_1:


//--------------------- .nv.shared._Z13gib_recover_dP11shmem_bytesii --------------------------
	.section	.nv.shared._Z13gib_recover_dP11shmem_bytesii,"aw",@nobits
	.sectionflags	@""
.nv.shared._Z13gib_recover_dP11shmem_bytesii:
	.zero		1536


//--------------------- .nv.constant0._Z14gib_checksum_dP11shmem_bytesi --------------------------
	.section	.nv.constant0._Z14gib_checksum_dP11shmem_bytesi,"a",@progbits
	.sectionflags	@""
	.align	4
.nv.constant0._Z14gib_checksum_dP11shmem_bytesi:
	.zero		908


//--------------------- .nv.constant0._Z13gib_recover_dP11shmem_bytesii --------------------------
	.section	.nv.constant0._Z13gib_recover_dP11shmem_bytesii,"a",@progbits
	.sectionflags	@""
	.align	4
.nv.constant0._Z13gib_recover_dP11shmem_bytesii:
	.zero		912


//--------------------- SYMBOLS --------------------------

	.type		.nv.reservedSmem.offset0,@object
	.size		.nv.reservedSmem.offset0,0x4
	.type		.nv.reservedSmem.cap,@object
	.size		.nv.reservedSmem.cap,0x4
